// auto-generated by cutlass_sweep.conv — config: {"arch": "sm_100", "cluster_m": 2, "cluster_n": 1, "conv_kind": "fprop", "dtype": "fp16", "ndim": 3, "tile_k": 32, "tile_m": 64, "tile_n": 64}
#include "cutlass/cutlass.h"
#include "cute/tensor.hpp"
#include "cutlass/kernel_hardware_info.hpp"
#include "cutlass/conv/convolution.h"
#include "cutlass/conv/dispatch_policy.hpp"
#include "cutlass/conv/collective/collective_builder.hpp"
#include "cutlass/conv/kernel/conv_universal.hpp"
#include "cutlass/conv/device/conv_universal_adapter.hpp"
#include "cutlass/epilogue/collective/collective_builder.hpp"

using namespace cute;
using Elem = cutlass::half_t;
using Acc  = float;
using LayoutAB = cutlass::layout::TensorNDHWC;
using LayoutC  = cutlass::layout::TensorNDHWC;
constexpr auto ConvOp = cutlass::conv::Operator::kFprop;
using TileShape    = Shape<_64, _64, Shape<_32>>;
using ClusterShape = Shape<_2, _1, _1>;

using CollectiveEpilogue = typename cutlass::epilogue::collective::CollectiveBuilder<
    cutlass::arch::Sm100, cutlass::arch::OpClassTensorOp,
    TileShape, ClusterShape,
    cutlass::epilogue::collective::EpilogueTileAuto,
    Acc, Acc,
    Elem, LayoutC, 128 / cutlass::sizeof_bits<Elem>::value,
    Elem, LayoutC, 128 / cutlass::sizeof_bits<Elem>::value,
    cutlass::epilogue::collective::EpilogueScheduleAuto
  >::CollectiveOp;

using CollectiveMainloop = typename cutlass::conv::collective::CollectiveBuilder<
    cutlass::arch::Sm100, cutlass::arch::OpClassTensorOp, ConvOp,
    Elem, LayoutAB, 128 / cutlass::sizeof_bits<Elem>::value,
    Elem, LayoutAB, 128 / cutlass::sizeof_bits<Elem>::value,
    Acc,
    TileShape, ClusterShape,
    cutlass::conv::collective::StageCountAutoCarveout<
        static_cast<int>(sizeof(typename CollectiveEpilogue::SharedStorage))>,
    cutlass::conv::collective::KernelScheduleAuto
  >::CollectiveOp;

using ProblemShape = cutlass::conv::ConvProblemShape<
    ConvOp, CollectiveMainloop::DispatchPolicy::NumSpatialDimensions>;
using ConvKernel = cutlass::conv::kernel::ConvUniversal<
    ProblemShape, CollectiveMainloop, CollectiveEpilogue>;
using Conv = cutlass::conv::device::ConvUniversalAdapter<ConvKernel>;

auto* _anchor = &cutlass::device_kernel<ConvKernel>;


// ===== COMPILED SASS (sm_100a) =====

	.target	sm_100a

	.elftype	@"ET_EXEC"


//--------------------- .note.nv.tkinfo           --------------------------
	.section	.note.nv.tkinfo,"",@"SHT_NOTE"
	.sectionflags	@"SHF_NOTE_NV_TKINFO"
	.tkinfo
        /*0018*/ 	.word	0x00000002
        /*0030*/ 	.string	""
        /*0030*/ 	.string	"ptxas"
        /*0030*/ 	.string	"Cuda compilation tools, release 13.0, V13.0.88"
        /*0030*/ 	.string	"Build cuda_13.0.r13.0/compiler.36424714_0"
        /*0030*/ 	.string	"-arch sm_100a -m 64 "



//--------------------- .note.nv.cuinfo           --------------------------
	.section	.note.nv.cuinfo,"",@"SHT_NOTE"
	.sectionflags	@"SHF_NOTE_NV_CUINFO"
        /*0018*/ 	.short	0x0002
        /*001a*/ 	.short	0x0064
        /*001c*/ 	.short	0x0082
	.zero		2


//--------------------- .nv.info                  --------------------------
	.section	.nv.info,"",@"SHT_CUDA_INFO"
	.align	4


	//----- nvinfo : EIATTR_REGCOUNT
	.align		4
        /*0000*/ 	.byte	0x04, 0x2f
        /*0002*/ 	.short	(.L_19 - .L_18)
	.align		4
.L_18:
        /*0004*/ 	.word	index@(_ZN7cutlass13device_kernelINS_4conv6kernel13ConvUniversalINS1_16ConvProblemShapeILNS1_8OperatorE0ELi3EEENS1_10collective14CollectiveConvINS1_47MainloopSm100TmaUmmaWarpSpecializedImplicitGemmILS5_0ELi26ELi3ELi1ELi2EN4cute5tupleIJNSA_1CILi2EEENSC_ILi1EEESE_EEEEENSB_IJNSC_ILi64EEESH_NSB_IJNSC_ILi32EEEEEEEEENS_6half_tESL_NSA_8TiledMMAINSA_8MMA_AtomIJNSA_20SM100_MMA_F16BF16_SSISL_SL_fLi64ELi64ELNSA_4UMMA5MajorE0ELSQ_0ELNSP_7ScaleInE0ELSR_0EEEEEENSA_6LayoutINSB_IJSE_SE_SE_EEENSB_IJNSC_ILi0EEESW_SW_EEEEENSB_IJNSA_10UnderscoreESZ_SZ_EEEEENS7_6detail27Sm100ImplicitGemmTileTraitsINSA_20SM90_TMA_LOAD_IM2COLENSA_14ComposedLayoutINSA_7SwizzleILi2ELi4ELi3EEENSA_18smem_ptr_flag_bitsILi16EEENSU_INSB_IJNSC_ILi8EEESI_EEENSB_IJSI_SE_EEEEEEEvEENS13_INSA_23SM90_TMA_LOAD_MULTICASTES1E_vEEEENS_8epilogue10collective18CollectiveEpilogueINS1J_23Sm100TmaWarpSpecializedILi3ELi2ELi16ELb1ELb0EEEJSK_NSB_IJNSU_ISH_SE_EENSU_ISI_SE_EEEEESL_NSB_IJNSB_IJllllEEESE_SW_EEESL_S1S_NS1J_6fusion15FusionCallbacksIS1N_NS1T_17LinearCombinationISL_fSL_fLNS_15FloatRoundStyleE2EEESK_S1Q_JEEENSA_5SM1004TMEM4LOAD26SM100_TMEM_LOAD_16dp256b4xES14_S1E_NSA_17SM75_U32x4_LDSM_NENSA_21SM90_TMA_STORE_IM2COLES1E_NSA_17SM90_U32x4_STSM_NENSA_39AutoVectorizingCopyWithAssumedAlignmentILi128EEEEEEvvEEEEvNT_6ParamsE)
        /*0008*/ 	.word	0x00000047


	//----- nvinfo : EIATTR_FRAME_SIZE
	.align		4
.L_19:
        /*000c*/ 	.byte	0x04, 0x11
        /*000e*/ 	.short	(.L_21 - .L_20)
	.align		4
.L_20:
        /*0010*/ 	.word	index@($__internal_2_$__cuda_sm10x_tcgen05_guardrail_trap_unallocated_columns_being_dealloced)
        /*0014*/ 	.word	0x00000008


	//----- nvinfo : EIATTR_FRAME_SIZE
	.align		4
.L_21:
        /*0018*/ 	.byte	0x04, 0x11
        /*001a*/ 	.short	(.L_23 - .L_22)
	.align		4
.L_22:
        /*001c*/ 	.word	index@($__internal_1_$__cuda_sm10x_tcgen05_guardrail_trap_phase_invalid_during_alloc)
        /*0020*/ 	.word	0x00000008


	//----- nvinfo : EIATTR_FRAME_SIZE
	.align		4
.L_23:
        /*0024*/ 	.byte	0x04, 0x11
        /*0026*/ 	.short	(.L_25 - .L_24)
	.align		4
.L_24:
        /*0028*/ 	.word	index@($__internal_0_$__cuda_sm10x_tcgen05_guardrail_trap_col_being_dealloced_not_returned_by_alloc)
        /*002c*/ 	.word	0x00000008


	//----- nvinfo : EIATTR_FRAME_SIZE
	.align		4
.L_25:
        /*0030*/ 	.byte	0x04, 0x11
        /*0032*/ 	.short	(.L_27 - .L_26)
	.align		4
.L_26:
        /*0034*/ 	.word	index@(_ZN7cutlass13device_kernelINS_4conv6kernel13ConvUniversalINS1_16ConvProblemShapeILNS1_8OperatorE0ELi3EEENS1_10collective14CollectiveConvINS1_47MainloopSm100TmaUmmaWarpSpecializedImplicitGemmILS5_0ELi26ELi3ELi1ELi2EN4cute5tupleIJNSA_1CILi2EEENSC_ILi1EEESE_EEEEENSB_IJNSC_ILi64EEESH_NSB_IJNSC_ILi32EEEEEEEEENS_6half_tESL_NSA_8TiledMMAINSA_8MMA_AtomIJNSA_20SM100_MMA_F16BF16_SSISL_SL_fLi64ELi64ELNSA_4UMMA5MajorE0ELSQ_0ELNSP_7ScaleInE0ELSR_0EEEEEENSA_6LayoutINSB_IJSE_SE_SE_EEENSB_IJNSC_ILi0EEESW_SW_EEEEENSB_IJNSA_10UnderscoreESZ_SZ_EEEEENS7_6detail27Sm100ImplicitGemmTileTraitsINSA_20SM90_TMA_LOAD_IM2COLENSA_14ComposedLayoutINSA_7SwizzleILi2ELi4ELi3EEENSA_18smem_ptr_flag_bitsILi16EEENSU_INSB_IJNSC_ILi8EEESI_EEENSB_IJSI_SE_EEEEEEEvEENS13_INSA_23SM90_TMA_LOAD_MULTICASTES1E_vEEEENS_8epilogue10collective18CollectiveEpilogueINS1J_23Sm100TmaWarpSpecializedILi3ELi2ELi16ELb1ELb0EEEJSK_NSB_IJNSU_ISH_SE_EENSU_ISI_SE_EEEEESL_NSB_IJNSB_IJllllEEESE_SW_EEESL_S1S_NS1J_6fusion15FusionCallbacksIS1N_NS1T_17LinearCombinationISL_fSL_fLNS_15FloatRoundStyleE2EEESK_S1Q_JEEENSA_5SM1004TMEM4LOAD26SM100_TMEM_LOAD_16dp256b4xES14_S1E_NSA_17SM75_U32x4_LDSM_NENSA_21SM90_TMA_STORE_IM2COLES1E_NSA_17SM90_U32x4_STSM_NENSA_39AutoVectorizingCopyWithAssumedAlignmentILi128EEEEEEvvEEEEvNT_6ParamsE)
        /*0038*/ 	.word	0x00000008


	//----- nvinfo : EIATTR_MIN_STACK_SIZE
	.align		4
.L_27:
        /*003c*/ 	.byte	0x04, 0x12
        /*003e*/ 	.short	(.L_29 - .L_28)
	.align		4
.L_28:
        /*0040*/ 	.word	index@(_ZN7cutlass13device_kernelINS_4conv6kernel13ConvUniversalINS1_16ConvProblemShapeILNS1_8OperatorE0ELi3EEENS1_10collective14CollectiveConvINS1_47MainloopSm100TmaUmmaWarpSpecializedImplicitGemmILS5_0ELi26ELi3ELi1ELi2EN4cute5tupleIJNSA_1CILi2EEENSC_ILi1EEESE_EEEEENSB_IJNSC_ILi64EEESH_NSB_IJNSC_ILi32EEEEEEEEENS_6half_tESL_NSA_8TiledMMAINSA_8MMA_AtomIJNSA_20SM100_MMA_F16BF16_SSISL_SL_fLi64ELi64ELNSA_4UMMA5MajorE0ELSQ_0ELNSP_7ScaleInE0ELSR_0EEEEEENSA_6LayoutINSB_IJSE_SE_SE_EEENSB_IJNSC_ILi0EEESW_SW_EEEEENSB_IJNSA_10UnderscoreESZ_SZ_EEEEENS7_6detail27Sm100ImplicitGemmTileTraitsINSA_20SM90_TMA_LOAD_IM2COLENSA_14ComposedLayoutINSA_7SwizzleILi2ELi4ELi3EEENSA_18smem_ptr_flag_bitsILi16EEENSU_INSB_IJNSC_ILi8EEESI_EEENSB_IJSI_SE_EEEEEEEvEENS13_INSA_23SM90_TMA_LOAD_MULTICASTES1E_vEEEENS_8epilogue10collective18CollectiveEpilogueINS1J_23Sm100TmaWarpSpecializedILi3ELi2ELi16ELb1ELb0EEEJSK_NSB_IJNSU_ISH_SE_EENSU_ISI_SE_EEEEESL_NSB_IJNSB_IJllllEEESE_SW_EEESL_S1S_NS1J_6fusion15FusionCallbacksIS1N_NS1T_17LinearCombinationISL_fSL_fLNS_15FloatRoundStyleE2EEESK_S1Q_JEEENSA_5SM1004TMEM4LOAD26SM100_TMEM_LOAD_16dp256b4xES14_S1E_NSA_17SM75_U32x4_LDSM_NENSA_21SM90_TMA_STORE_IM2COLES1E_NSA_17SM90_U32x4_STSM_NENSA_39AutoVectorizingCopyWithAssumedAlignmentILi128EEEEEEvvEEEEvNT_6ParamsE)
        /*0044*/ 	.word	0x00000008
.L_29:


//--------------------- .nv.compat                --------------------------
	.section	.nv.compat,"",@"SHT_CUDA_COMPAT_INFO"
	.align	4
        /*0000*/ 	.byte	0x02, 0x09, 0x01, 0x00, 0x02, 0x02, 0x02, 0x00, 0x02, 0x05, 0x05, 0x00, 0x03, 0x07, 0x01, 0x01
        /*0010*/ 	.byte	0x02, 0x03, 0x01, 0x00, 0x02, 0x06, 0x01, 0x00, 0x04, 0x0b, 0x08, 0x00, 0x09, 0x00, 0x00, 0x00
        /*0020*/ 	.byte	0x00, 0x00, 0x00, 0x00


//--------------------- .nv.info._ZN7cutlass13device_kernelINS_4conv6kernel13ConvUniversalINS1_16ConvProblemShapeILNS1_8OperatorE0ELi3EEENS1_10collective14CollectiveConvINS1_47MainloopSm100TmaUmmaWarpSpecializedImplicitGemmILS5_0ELi26ELi3ELi1ELi2EN4cute5tupleIJNSA_1CILi2EEENSC_ILi1EEESE_EEEEENSB_IJNSC_ILi64EEESH_NSB_IJNSC_ILi32EEEEEEEEENS_6half_tESL_NSA_8TiledMMAINSA_8MMA_AtomIJNSA_20SM100_MMA_F16BF16_SSISL_SL_fLi64ELi64ELNSA_4UMMA5MajorE0ELSQ_0ELNSP_7ScaleInE0ELSR_0EEEEEENSA_6LayoutINSB_IJSE_SE_SE_EEENSB_IJNSC_ILi0EEESW_SW_EEEEENSB_IJNSA_10UnderscoreESZ_SZ_EEEEENS7_6detail27Sm100ImplicitGemmTileTraitsINSA_20SM90_TMA_LOAD_IM2COLENSA_14ComposedLayoutINSA_7SwizzleILi2ELi4ELi3EEENSA_18smem_ptr_flag_bitsILi16EEENSU_INSB_IJNSC_ILi8EEESI_EEENSB_IJSI_SE_EEEEEEEvEENS13_INSA_23SM90_TMA_LOAD_MULTICASTES1E_vEEEENS_8epilogue10collective18CollectiveEpilogueINS1J_23Sm100TmaWarpSpecializedILi3ELi2ELi16ELb1ELb0EEEJSK_NSB_IJNSU_ISH_SE_EENSU_ISI_SE_EEEEESL_NSB_IJNSB_IJllllEEESE_SW_EEESL_S1S_NS1J_6fusion15FusionCallbacksIS1N_NS1T_17LinearCombinationISL_fSL_fLNS_15FloatRoundStyleE2EEESK_S1Q_JEEENSA_5SM1004TMEM4LOAD26SM100_TMEM_LOAD_16dp256b4xES14_S1E_NSA_17SM75_U32x4_LDSM_NENSA_21SM90_TMA_STORE_IM2COLES1E_NSA_17SM90_U32x4_STSM_NENSA_39AutoVectorizingCopyWithAssumedAlignmentILi128EEEEEEvvEEEEvNT_6ParamsE --------------------------
	.section	.nv.info._ZN7cutlass13device_kernelINS_4conv6kernel13ConvUniversalINS1_16ConvProblemShapeILNS1_8OperatorE0ELi3EEENS1_10collective14CollectiveConvINS1_47MainloopSm100TmaUmmaWarpSpecializedImplicitGemmILS5_0ELi26ELi3ELi1ELi2EN4cute5tupleIJNSA_1CILi2EEENSC_ILi1EEESE_EEEEENSB_IJNSC_ILi64EEESH_NSB_IJNSC_ILi32EEEEEEEEENS_6half_tESL_NSA_8TiledMMAINSA_8MMA_AtomIJNSA_20SM100_MMA_F16BF16_SSISL_SL_fLi64ELi64ELNSA_4UMMA5MajorE0ELSQ_0ELNSP_7ScaleInE0ELSR_0EEEEEENSA_6LayoutINSB_IJSE_SE_SE_EEENSB_IJNSC_ILi0EEESW_SW_EEEEENSB_IJNSA_10UnderscoreESZ_SZ_EEEEENS7_6detail27Sm100ImplicitGemmTileTraitsINSA_20SM90_TMA_LOAD_IM2COLENSA_14ComposedLayoutINSA_7SwizzleILi2ELi4ELi3EEENSA_18smem_ptr_flag_bitsILi16EEENSU_INSB_IJNSC_ILi8EEESI_EEENSB_IJSI_SE_EEEEEEEvEENS13_INSA_23SM90_TMA_LOAD_MULTICASTES1E_vEEEENS_8epilogue10collective18CollectiveEpilogueINS1J_23Sm100TmaWarpSpecializedILi3ELi2ELi16ELb1ELb0EEEJSK_NSB_IJNSU_ISH_SE_EENSU_ISI_SE_EEEEESL_NSB_IJNSB_IJllllEEESE_SW_EEESL_S1S_NS1J_6fusion15FusionCallbacksIS1N_NS1T_17LinearCombinationISL_fSL_fLNS_15FloatRoundStyleE2EEESK_S1Q_JEEENSA_5SM1004TMEM4LOAD26SM100_TMEM_LOAD_16dp256b4xES14_S1E_NSA_17SM75_U32x4_LDSM_NENSA_21SM90_TMA_STORE_IM2COLES1E_NSA_17SM90_U32x4_STSM_NENSA_39AutoVectorizingCopyWithAssumedAlignmentILi128EEEEEEvvEEEEvNT_6ParamsE,"",@"SHT_CUDA_INFO"
	.sectionflags	@""
	.align	4


	//----- nvinfo : EIATTR_CUDA_API_VERSION
	.align		4
        /*0000*/ 	.byte	0x04, 0x37
        /*0002*/ 	.short	(.L_31 - .L_30)
.L_30:
        /*0004*/ 	.word	0x00000082


	//----- nvinfo : EIATTR_KPARAM_INFO
	.align		4
.L_31:
        /*0008*/ 	.byte	0x04, 0x17
        /*000a*/ 	.short	(.L_33 - .L_32)
.L_32:
        /*000c*/ 	.word	0x00000000
        /*0010*/ 	.short	0x0000
        /*0012*/ 	.short	0x0000
        /*0014*/ 	.byte	0x00, 0xf0, 0x01, 0x24


	//----- nvinfo : EIATTR_AT_ENTRY_FRAGMENTS
	.align		4
.L_33:
        /*0018*/ 	.byte	0x04, 0x4f
        /*001a*/ 	.short	(.L_35 - .L_34)


	//   ....[0]....
.L_34:
        /*001c*/ 	.word	0x00000006


	//----- nvinfo : EIATTR_RESERVED_SMEM_USED
	.align		4
.L_35:
        /*0020*/ 	.byte	0x01, 0x41
	.zero		2


	//----- nvinfo : EIATTR_SPARSE_MMA_MASK
	.align		4
        /*0024*/ 	.byte	0x03, 0x50
        /*0026*/ 	.short	0x0000


	//----- nvinfo : EIATTR_TCGEN05_1CTA_USED
	.align		4
        /*0028*/ 	.byte	0x01, 0x51
	.zero		2


	//----- nvinfo : EIATTR_MAXREG_COUNT
	.align		4
        /*002c*/ 	.byte	0x03, 0x1b
        /*002e*/ 	.short	0x00ff


	//----- nvinfo : EIATTR_NUM_BARRIERS
	.align		4
        /*0030*/ 	.byte	0x02, 0x4c
        /*0032*/ 	.byte	0x07
	.zero		1


	//----- nvinfo : EIATTR_EXTERNS
	.align		4
        /*0034*/ 	.byte	0x04, 0x0f
        /*0036*/ 	.short	(.L_37 - .L_36)


	//   ....[0]....
	.align		4
.L_36:
        /*0038*/ 	.word	index@(__assertfail)


	//----- nvinfo : EIATTR_MERCURY_ISA_VERSION
	.align		4
.L_37:
        /*003c*/ 	.byte	0x03, 0x5f
        /*003e*/ 	.short	0x0101


	//----- nvinfo : EIATTR_INT_WARP_WIDE_INSTR_OFFSETS
	.align		4
        /*0040*/ 	.byte	0x04, 0x31
        /*0042*/ 	.short	(.L_39 - .L_38)


	//   ....[0]....
.L_38:
        /*0044*/ 	.word	0x00004c90


	//   ....[1]....
        /*0048*/ 	.word	0x00004cb0


	//   ....[2]....
        /*004c*/ 	.word	0x00004ce0


	//   ....[3]....
        /*0050*/ 	.word	0x00005a10


	//   ....[4]....
        /*0054*/ 	.word	0x00005b40


	//   ....[5]....
        /*0058*/ 	.word	0x00005cd0


	//   ....[6]....
        /*005c*/ 	.word	0x00005d80


	//----- nvinfo : EIATTR_COOP_GROUP_MASK_REGIDS
	.align		4
.L_39:
        /*0060*/ 	.byte	0x04, 0x29
        /*0062*/ 	.short	(.L_41 - .L_40)


	//   ....[0]....
.L_40:
        /*0064*/ 	.word	0xffffffff


	//   ....[1]....
        /*0068*/ 	.word	0xffffffff


	//   ....[2]....
        /*006c*/ 	.word	0xffffffff


	//   ....[3]....
        /*0070*/ 	.word	0xffffffff


	//   ....[4]....
        /*0074*/ 	.word	0xffffffff


	//   ....[5]....
        /*0078*/ 	.word	0xffffffff


	//   ....[6]....
        /*007c*/ 	.word	0xffffffff


	//   ....[7]....
        /*0080*/ 	.word	0xffffffff


	//   ....[8]....
        /*0084*/ 	.word	0xffffffff


	//   ....[9]....
        /*0088*/ 	.word	0xffffffff


	//   ....[10]....
        /*008c*/ 	.word	0xffffffff


	//   ....[11]....
        /*0090*/ 	.word	0xffffffff


	//   ....[12]....
        /*0094*/ 	.word	0xffffffff


	//----- nvinfo : EIATTR_COOP_GROUP_INSTR_OFFSETS
	.align		4
.L_41:
        /*0098*/ 	.byte	0x04, 0x28
        /*009a*/ 	.short	(.L_43 - .L_42)


	//   ....[0]....
.L_42:
        /*009c*/ 	.word	0x00000090


	//   ....[1]....
        /*00a0*/ 	.word	0x00000500


	//   ....[2]....
        /*00a4*/ 	.word	0x00000980


	//   ....[3]....
        /*00a8*/ 	.word	0x00000b00


	//   ....[4]....
        /*00ac*/ 	.word	0x00000c00


	//   ....[5]....
        /*00b0*/ 	.word	0x00000d50


	//   ....[6]....
        /*00b4*/ 	.word	0x00000f50


	//   ....[7]....
        /*00b8*/ 	.word	0x00002830


	//   ....[8]....
        /*00bc*/ 	.word	0x000040a0


	//   ....[9]....
        /*00c0*/ 	.word	0x000042b0


	//   ....[10]....
        /*00c4*/ 	.word	0x000042e0


	//   ....[11]....
        /*00c8*/ 	.word	0x00004b70


	//   ....[12]....
        /*00cc*/ 	.word	0x00004db0


	//----- nvinfo : EIATTR_VRC_CTA_INIT_COUNT
	.align		4
.L_43:
        /*00d0*/ 	.byte	0x02, 0x4a
        /*00d2*/ 	.byte	0x80
	.zero		1


	//----- nvinfo : EIATTR_SYSCALL_OFFSETS
	.align		4
        /*00d4*/ 	.byte	0x04, 0x46
        /*00d6*/ 	.short	(.L_45 - .L_44)


	//   ....[0]....
.L_44:
        /*00d8*/ 	.word	0x00006aa0


	//   ....[1]....
        /*00dc*/ 	.word	0x00006b90


	//   ....[2]....
        /*00e0*/ 	.word	0x00007540


	//   ....[3]....
        /*00e4*/ 	.word	0x00007ec0


	//----- nvinfo : EIATTR_MBARRIER_INSTR_OFFSETS
	.align		4
.L_45:
        /*00e8*/ 	.byte	0x04, 0x39
        /*00ea*/ 	.short	(.L_47 - .L_46)


	//   ....[0]....
.L_46:
        /*00ec*/ 	.word	0x00000620
        /*00f0*/ 	.word	0x000000ff
        /*00f4*/ 	.word	0x00000000
        /*00f8*/ 	.short	0x0100
        /*00fa*/ 	.byte	0x04
	.zero		1


	//   ....[1]....
        /*00fc*/ 	.word	0x00000630
        /*0100*/ 	.word	0x000000ff
        /*0104*/ 	.word	0x000000d0
        /*0108*/ 	.short	0x0100
        /*010a*/ 	.byte	0x04
	.zero		1


	//   ....[2]....
        /*010c*/ 	.word	0x00000640
        /*0110*/ 	.word	0x000000ff
        /*0114*/ 	.word	0x00000008
        /*0118*/ 	.short	0x0100
        /*011a*/ 	.byte	0x04
	.zero		1


	//   ....[3]....
        /*011c*/ 	.word	0x00000650
        /*0120*/ 	.word	0x000000ff
        /*0124*/ 	.word	0x000000d8
        /*0128*/ 	.short	0x0100
        /*012a*/ 	.byte	0x04
	.zero		1


	//   ....[4]....
        /*012c*/ 	.word	0x00000660
        /*0130*/ 	.word	0x000000ff
        /*0134*/ 	.word	0x00000010
        /*0138*/ 	.short	0x0100
        /*013a*/ 	.byte	0x04
	.zero		1


	//   ....[5]....
        /*013c*/ 	.word	0x00000670
        /*0140*/ 	.word	0x000000ff
        /*0144*/ 	.word	0x000000e0
        /*0148*/ 	.short	0x0100
        /*014a*/ 	.byte	0x04
	.zero		1


	//   ....[6]....
        /*014c*/ 	.word	0x00000680
        /*0150*/ 	.word	0x000000ff
        /*0154*/ 	.word	0x00000018
        /*0158*/ 	.short	0x0100
        /*015a*/ 	.byte	0x04
	.zero		1


	//   ....[7]....
        /*015c*/ 	.word	0x00000690
        /*0160*/ 	.word	0x000000ff
        /*0164*/ 	.word	0x000000e8
        /*0168*/ 	.short	0x0100
        /*016a*/ 	.byte	0x04
	.zero		1


	//   ....[8]....
        /*016c*/ 	.word	0x000006a0
        /*0170*/ 	.word	0x000000ff
        /*0174*/ 	.word	0x00000020
        /*0178*/ 	.short	0x0100
        /*017a*/ 	.byte	0x04
	.zero		1


	//   ....[9]....
        /*017c*/ 	.word	0x000006b0
        /*0180*/ 	.word	0x000000ff
        /*0184*/ 	.word	0x000000f0
        /*0188*/ 	.short	0x0100
        /*018a*/ 	.byte	0x04
	.zero		1


	//   ....[10]....
        /*018c*/ 	.word	0x000006c0
        /*0190*/ 	.word	0x000000ff
        /*0194*/ 	.word	0x00000028
        /*0198*/ 	.short	0x0100
        /*019a*/ 	.byte	0x04
	.zero		1


	//   ....[11]....
        /*019c*/ 	.word	0x000006d0
        /*01a0*/ 	.word	0x000000ff
        /*01a4*/ 	.word	0x000000f8
        /*01a8*/ 	.short	0x0100
        /*01aa*/ 	.byte	0x04
	.zero		1


	//   ....[12]....
        /*01ac*/ 	.word	0x000006e0
        /*01b0*/ 	.word	0x000000ff
        /*01b4*/ 	.word	0x00000030
        /*01b8*/ 	.short	0x0100
        /*01ba*/ 	.byte	0x04
	.zero		1


	//   ....[13]....
        /*01bc*/ 	.word	0x000006f0
        /*01c0*/ 	.word	0x000000ff
        /*01c4*/ 	.word	0x00000100
        /*01c8*/ 	.short	0x0100
        /*01ca*/ 	.byte	0x04
	.zero		1


	//   ....[14]....
        /*01cc*/ 	.word	0x00000700
        /*01d0*/ 	.word	0x000000ff
        /*01d4*/ 	.word	0x00000038
        /*01d8*/ 	.short	0x0100
        /*01da*/ 	.byte	0x04
	.zero		1


	//   ....[15]....
        /*01dc*/ 	.word	0x00000710
        /*01e0*/ 	.word	0x000000ff
        /*01e4*/ 	.word	0x00000108
        /*01e8*/ 	.short	0x0100
        /*01ea*/ 	.byte	0x04
	.zero		1


	//   ....[16]....
        /*01ec*/ 	.word	0x00000720
        /*01f0*/ 	.word	0x000000ff
        /*01f4*/ 	.word	0x00000040
        /*01f8*/ 	.short	0x0100
        /*01fa*/ 	.byte	0x04
	.zero		1


	//   ....[17]....
        /*01fc*/ 	.word	0x00000730
        /*0200*/ 	.word	0x000000ff
        /*0204*/ 	.word	0x00000110
        /*0208*/ 	.short	0x0100
        /*020a*/ 	.byte	0x04
	.zero		1


	//   ....[18]....
        /*020c*/ 	.word	0x00000740
        /*0210*/ 	.word	0x000000ff
        /*0214*/ 	.word	0x00000048
        /*0218*/ 	.short	0x0100
        /*021a*/ 	.byte	0x04
	.zero		1


	//   ....[19]....
        /*021c*/ 	.word	0x00000750
        /*0220*/ 	.word	0x000000ff
        /*0224*/ 	.word	0x00000118
        /*0228*/ 	.short	0x0100
        /*022a*/ 	.byte	0x04
	.zero		1


	//   ....[20]....
        /*022c*/ 	.word	0x00000760
        /*0230*/ 	.word	0x000000ff
        /*0234*/ 	.word	0x00000050
        /*0238*/ 	.short	0x0100
        /*023a*/ 	.byte	0x04
	.zero		1


	//   ....[21]....
        /*023c*/ 	.word	0x00000770
        /*0240*/ 	.word	0x000000ff
        /*0244*/ 	.word	0x00000120
        /*0248*/ 	.short	0x0100
        /*024a*/ 	.byte	0x04
	.zero		1


	//   ....[22]....
        /*024c*/ 	.word	0x00000780
        /*0250*/ 	.word	0x000000ff
        /*0254*/ 	.word	0x00000058
        /*0258*/ 	.short	0x0100
        /*025a*/ 	.byte	0x04
	.zero		1


	//   ....[23]....
        /*025c*/ 	.word	0x00000790
        /*0260*/ 	.word	0x000000ff
        /*0264*/ 	.word	0x00000128
        /*0268*/ 	.short	0x0100
        /*026a*/ 	.byte	0x04
	.zero		1


	//   ....[24]....
        /*026c*/ 	.word	0x000007a0
        /*0270*/ 	.word	0x000000ff
        /*0274*/ 	.word	0x00000060
        /*0278*/ 	.short	0x0100
        /*027a*/ 	.byte	0x04
	.zero		1


	//   ....[25]....
        /*027c*/ 	.word	0x000007b0
        /*0280*/ 	.word	0x000000ff
        /*0284*/ 	.word	0x00000130
        /*0288*/ 	.short	0x0100
        /*028a*/ 	.byte	0x04
	.zero		1


	//   ....[26]....
        /*028c*/ 	.word	0x000007c0
        /*0290*/ 	.word	0x000000ff
        /*0294*/ 	.word	0x00000068
        /*0298*/ 	.short	0x0100
        /*029a*/ 	.byte	0x04
	.zero		1


	//   ....[27]....
        /*029c*/ 	.word	0x000007d0
        /*02a0*/ 	.word	0x000000ff
        /*02a4*/ 	.word	0x00000138
        /*02a8*/ 	.short	0x0100
        /*02aa*/ 	.byte	0x04
	.zero		1


	//   ....[28]....
        /*02ac*/ 	.word	0x000007e0
        /*02b0*/ 	.word	0x000000ff
        /*02b4*/ 	.word	0x00000070
        /*02b8*/ 	.short	0x0100
        /*02ba*/ 	.byte	0x04
	.zero		1


	//   ....[29]....
        /*02bc*/ 	.word	0x000007f0
        /*02c0*/ 	.word	0x000000ff
        /*02c4*/ 	.word	0x00000140
        /*02c8*/ 	.short	0x0100
        /*02ca*/ 	.byte	0x04
	.zero		1


	//   ....[30]....
        /*02cc*/ 	.word	0x00000800
        /*02d0*/ 	.word	0x000000ff
        /*02d4*/ 	.word	0x00000078
        /*02d8*/ 	.short	0x0100
        /*02da*/ 	.byte	0x04
	.zero		1


	//   ....[31]....
        /*02dc*/ 	.word	0x00000810
        /*02e0*/ 	.word	0x000000ff
        /*02e4*/ 	.word	0x00000148
        /*02e8*/ 	.short	0x0100
        /*02ea*/ 	.byte	0x04
	.zero		1


	//   ....[32]....
        /*02ec*/ 	.word	0x00000820
        /*02f0*/ 	.word	0x000000ff
        /*02f4*/ 	.word	0x00000080
        /*02f8*/ 	.short	0x0100
        /*02fa*/ 	.byte	0x04
	.zero		1


	//   ....[33]....
        /*02fc*/ 	.word	0x00000830
        /*0300*/ 	.word	0x000000ff
        /*0304*/ 	.word	0x00000150
        /*0308*/ 	.short	0x0100
        /*030a*/ 	.byte	0x04
	.zero		1


	//   ....[34]....
        /*030c*/ 	.word	0x00000840
        /*0310*/ 	.word	0x000000ff
        /*0314*/ 	.word	0x00000088
        /*0318*/ 	.short	0x0100
        /*031a*/ 	.byte	0x04
	.zero		1


	//   ....[35]....
        /*031c*/ 	.word	0x00000850
        /*0320*/ 	.word	0x000000ff
        /*0324*/ 	.word	0x00000158
        /*0328*/ 	.short	0x0100
        /*032a*/ 	.byte	0x04
	.zero		1


	//   ....[36]....
        /*032c*/ 	.word	0x00000860
        /*0330*/ 	.word	0x000000ff
        /*0334*/ 	.word	0x00000090
        /*0338*/ 	.short	0x0100
        /*033a*/ 	.byte	0x04
	.zero		1


	//   ....[37]....
        /*033c*/ 	.word	0x00000870
        /*0340*/ 	.word	0x000000ff
        /*0344*/ 	.word	0x00000160
        /*0348*/ 	.short	0x0100
        /*034a*/ 	.byte	0x04
	.zero		1


	//   ....[38]....
        /*034c*/ 	.word	0x00000880
        /*0350*/ 	.word	0x000000ff
        /*0354*/ 	.word	0x00000098
        /*0358*/ 	.short	0x0100
        /*035a*/ 	.byte	0x04
	.zero		1


	//   ....[39]....
        /*035c*/ 	.word	0x00000890
        /*0360*/ 	.word	0x000000ff
        /*0364*/ 	.word	0x00000168
        /*0368*/ 	.short	0x0100
        /*036a*/ 	.byte	0x04
	.zero		1


	//   ....[40]....
        /*036c*/ 	.word	0x000008a0
        /*0370*/ 	.word	0x000000ff
        /*0374*/ 	.word	0x000000a0
        /*0378*/ 	.short	0x0100
        /*037a*/ 	.byte	0x04
	.zero		1


	//   ....[41]....
        /*037c*/ 	.word	0x000008b0
        /*0380*/ 	.word	0x000000ff
        /*0384*/ 	.word	0x00000170
        /*0388*/ 	.short	0x0100
        /*038a*/ 	.byte	0x04
	.zero		1


	//   ....[42]....
        /*038c*/ 	.word	0x000008c0
        /*0390*/ 	.word	0x000000ff
        /*0394*/ 	.word	0x000000a8
        /*0398*/ 	.short	0x0100
        /*039a*/ 	.byte	0x04
	.zero		1


	//   ....[43]....
        /*039c*/ 	.word	0x000008d0
        /*03a0*/ 	.word	0x000000ff
        /*03a4*/ 	.word	0x00000178
        /*03a8*/ 	.short	0x0100
        /*03aa*/ 	.byte	0x04
	.zero		1


	//   ....[44]....
        /*03ac*/ 	.word	0x000008e0
        /*03b0*/ 	.word	0x000000ff
        /*03b4*/ 	.word	0x000000b0
        /*03b8*/ 	.short	0x0100
        /*03ba*/ 	.byte	0x04
	.zero		1


	//   ....[45]....
        /*03bc*/ 	.word	0x000008f0
        /*03c0*/ 	.word	0x000000ff
        /*03c4*/ 	.word	0x00000180
        /*03c8*/ 	.short	0x0100
        /*03ca*/ 	.byte	0x04
	.zero		1


	//   ....[46]....
        /*03cc*/ 	.word	0x00000900
        /*03d0*/ 	.word	0x000000ff
        /*03d4*/ 	.word	0x000000b8
        /*03d8*/ 	.short	0x0100
        /*03da*/ 	.byte	0x04
	.zero		1


	//   ....[47]....
        /*03dc*/ 	.word	0x00000910
        /*03e0*/ 	.word	0x000000ff
        /*03e4*/ 	.word	0x00000188
        /*03e8*/ 	.short	0x0100
        /*03ea*/ 	.byte	0x04
	.zero		1


	//   ....[48]....
        /*03ec*/ 	.word	0x00000920
        /*03f0*/ 	.word	0x000000ff
        /*03f4*/ 	.word	0x000000c0
        /*03f8*/ 	.short	0x0100
        /*03fa*/ 	.byte	0x04
	.zero		1


	//   ....[49]....
        /*03fc*/ 	.word	0x00000930
        /*0400*/ 	.word	0x000000ff
        /*0404*/ 	.word	0x00000190
        /*0408*/ 	.short	0x0100
        /*040a*/ 	.byte	0x04
	.zero		1


	//   ....[50]....
        /*040c*/ 	.word	0x00000940
        /*0410*/ 	.word	0x000000ff
        /*0414*/ 	.word	0x000000c8
        /*0418*/ 	.short	0x0100
        /*041a*/ 	.byte	0x04
	.zero		1


	//   ....[51]....
        /*041c*/ 	.word	0x00000950
        /*0420*/ 	.word	0x000000ff
        /*0424*/ 	.word	0x00000198
        /*0428*/ 	.short	0x0100
        /*042a*/ 	.byte	0x04
	.zero		1


	//   ....[52]....
        /*042c*/ 	.word	0x00000a90
        /*0430*/ 	.word	0x000000ff
        /*0434*/ 	.word	0x000001a0
        /*0438*/ 	.short	0x0100
        /*043a*/ 	.byte	0x04
	.zero		1


	//   ....[53]....
        /*043c*/ 	.word	0x00000aa0
        /*0440*/ 	.word	0x000000ff
        /*0444*/ 	.word	0x000001b8
        /*0448*/ 	.short	0x0100
        /*044a*/ 	.byte	0x04
	.zero		1


	//   ....[54]....
        /*044c*/ 	.word	0x00000ab0
        /*0450*/ 	.word	0x000000ff
        /*0454*/ 	.word	0x000001a8
        /*0458*/ 	.short	0x0100
        /*045a*/ 	.byte	0x04
	.zero		1


	//   ....[55]....
        /*045c*/ 	.word	0x00000ac0
        /*0460*/ 	.word	0x000000ff
        /*0464*/ 	.word	0x000001c0
        /*0468*/ 	.short	0x0100
        /*046a*/ 	.byte	0x04
	.zero		1


	//   ....[56]....
        /*046c*/ 	.word	0x00000ad0
        /*0470*/ 	.word	0x000000ff
        /*0474*/ 	.word	0x000001b0
        /*0478*/ 	.short	0x0100
        /*047a*/ 	.byte	0x04
	.zero		1


	//   ....[57]....
        /*047c*/ 	.word	0x00000ae0
        /*0480*/ 	.word	0x000000ff
        /*0484*/ 	.word	0x000001c8
        /*0488*/ 	.short	0x0100
        /*048a*/ 	.byte	0x04
	.zero		1


	//   ....[58]....
        /*048c*/ 	.word	0x00000bd0
        /*0490*/ 	.word	0x000000ff
        /*0494*/ 	.word	0x000001d0
        /*0498*/ 	.short	0x0100
        /*049a*/ 	.byte	0x06
	.zero		1


	//   ....[59]....
        /*049c*/ 	.word	0x00000be0
        /*04a0*/ 	.word	0x000000ff
        /*04a4*/ 	.word	0x000001d8
        /*04a8*/ 	.short	0x0100
        /*04aa*/ 	.byte	0x06
	.zero		1


	//   ....[60]....
        /*04ac*/ 	.word	0x00000d20
        /*04b0*/ 	.word	0x000000ff
        /*04b4*/ 	.word	0x000001e0
        /*04b8*/ 	.short	0x0100
        /*04ba*/ 	.byte	0x06
	.zero		1


	//   ....[61]....
        /*04bc*/ 	.word	0x00000d30
        /*04c0*/ 	.word	0x000000ff
        /*04c4*/ 	.word	0x000001e8
        /*04c8*/ 	.short	0x0100
        /*04ca*/ 	.byte	0x06
	.zero		1


	//   ....[62]....
        /*04cc*/ 	.word	0x00000e60
        /*04d0*/ 	.word	0x000000ff
        /*04d4*/ 	.word	0x000001f0
        /*04d8*/ 	.short	0x0100
        /*04da*/ 	.byte	0x04
	.zero		1


	//   ....[63]....
        /*04dc*/ 	.word	0x00000e70
        /*04e0*/ 	.word	0x000000ff
        /*04e4*/ 	.word	0x00000200
        /*04e8*/ 	.short	0x0100
        /*04ea*/ 	.byte	0x04
	.zero		1


	//   ....[64]....
        /*04ec*/ 	.word	0x00000e80
        /*04f0*/ 	.word	0x000000ff
        /*04f4*/ 	.word	0x000001f8
        /*04f8*/ 	.short	0x0100
        /*04fa*/ 	.byte	0x04
	.zero		1


	//   ....[65]....
        /*04fc*/ 	.word	0x00000e90
        /*0500*/ 	.word	0x000000ff
        /*0504*/ 	.word	0x00000208
        /*0508*/ 	.short	0x0100
        /*050a*/ 	.byte	0x04
	.zero		1


	//   ....[66]....
        /*050c*/ 	.word	0x00001a80
        /*0510*/ 	.word	0x000000ff
        /*0514*/ 	.word	0x000000d0
        /*0518*/ 	.short	0x010a
        /*051a*/ 	.byte	0x04
	.zero		1


	//   ....[67]....
        /*051c*/ 	.word	0x00001d80
        /*0520*/ 	.word	0x000000ff
        /*0524*/ 	.word	0x000000d0
        /*0528*/ 	.short	0x010a
        /*052a*/ 	.byte	0x09
	.zero		1


	//   ....[68]....
        /*052c*/ 	.word	0x00001f10
        /*0530*/ 	.word	0x000000ff
        /*0534*/ 	.word	0x000000d0
        /*0538*/ 	.short	0x010a
        /*053a*/ 	.byte	0x08
	.zero		1


	//   ....[69]....
        /*053c*/ 	.word	0x00002160
        /*0540*/ 	.word	0x000000ff
        /*0544*/ 	.word	0x000001d8
        /*0548*/ 	.short	0x0101
        /*054a*/ 	.byte	0x1d
	.zero		1


	//   ....[70]....
        /*054c*/ 	.word	0x00002180
        /*0550*/ 	.word	0x000000ff
        /*0554*/ 	.word	0x000000d0
        /*0558*/ 	.short	0x010a
        /*055a*/ 	.byte	0x04
	.zero		1


	//   ....[71]....
        /*055c*/ 	.word	0x00002450
        /*0560*/ 	.word	0x000000ff
        /*0564*/ 	.word	0x000000d0
        /*0568*/ 	.short	0x010a
        /*056a*/ 	.byte	0x09
	.zero		1


	//   ....[72]....
        /*056c*/ 	.word	0x000025e0
        /*0570*/ 	.word	0x000000ff
        /*0574*/ 	.word	0x000000d0
        /*0578*/ 	.short	0x010a
        /*057a*/ 	.byte	0x08
	.zero		1


	//   ....[73]....
        /*057c*/ 	.word	0x00002840
        /*0580*/ 	.word	0x000000ff
        /*0584*/ 	.word	0x000001e0
        /*0588*/ 	.short	0x010a
        /*058a*/ 	.byte	0x1d
	.zero		1


	//   ....[74]....
        /*058c*/ 	.word	0x00002900
        /*0590*/ 	.word	0x000000ff
        /*0594*/ 	.word	0x00000000
        /*0598*/ 	.short	0x0101
        /*059a*/ 	.byte	0x04
	.zero		1


	//   ....[75]....
        /*059c*/ 	.word	0x00002ef0
        /*05a0*/ 	.word	0x000000ff
        /*05a4*/ 	.word	0x00000000
        /*05a8*/ 	.short	0x010a
        /*05aa*/ 	.byte	0x04
	.zero		1


	//   ....[76]....
        /*05ac*/ 	.word	0x00002f80
        /*05b0*/ 	.word	0x000000ff
        /*05b4*/ 	.word	0x00000000
        /*05b8*/ 	.short	0x010a
        /*05ba*/ 	.byte	0x05
	.zero		1


	//   ....[77]....
        /*05bc*/ 	.word	0x00003010
        /*05c0*/ 	.word	0x000000ff
        /*05c4*/ 	.word	0x00000000
        /*05c8*/ 	.short	0x010a
        /*05ca*/ 	.byte	0x05
	.zero		1


	//   ....[78]....
        /*05cc*/ 	.word	0x000030a0
        /*05d0*/ 	.word	0x000000ff
        /*05d4*/ 	.word	0x00000000
        /*05d8*/ 	.short	0x010a
        /*05da*/ 	.byte	0x05
	.zero		1


	//   ....[79]....
        /*05dc*/ 	.word	0x00003130
        /*05e0*/ 	.word	0x000000ff
        /*05e4*/ 	.word	0x00000000
        /*05e8*/ 	.short	0x010a
        /*05ea*/ 	.byte	0x05
	.zero		1


	//   ....[80]....
        /*05ec*/ 	.word	0x000031c0
        /*05f0*/ 	.word	0x000000ff
        /*05f4*/ 	.word	0x00000000
        /*05f8*/ 	.short	0x010a
        /*05fa*/ 	.byte	0x05
	.zero		1


	//   ....[81]....
        /*05fc*/ 	.word	0x00003250
        /*0600*/ 	.word	0x000000ff
        /*0604*/ 	.word	0x00000000
        /*0608*/ 	.short	0x010a
        /*060a*/ 	.byte	0x05
	.zero		1


	//   ....[82]....
        /*060c*/ 	.word	0x000032e0
        /*0610*/ 	.word	0x000000ff
        /*0614*/ 	.word	0x00000000
        /*0618*/ 	.short	0x010a
        /*061a*/ 	.byte	0x05
	.zero		1


	//   ....[83]....
        /*061c*/ 	.word	0x00003370
        /*0620*/ 	.word	0x000000ff
        /*0624*/ 	.word	0x00000000
        /*0628*/ 	.short	0x010a
        /*062a*/ 	.byte	0x05
	.zero		1


	//   ....[84]....
        /*062c*/ 	.word	0x00003400
        /*0630*/ 	.word	0x000000ff
        /*0634*/ 	.word	0x00000000
        /*0638*/ 	.short	0x010a
        /*063a*/ 	.byte	0x05
	.zero		1


	//   ....[85]....
        /*063c*/ 	.word	0x00003490
        /*0640*/ 	.word	0x000000ff
        /*0644*/ 	.word	0x00000000
        /*0648*/ 	.short	0x010a
        /*064a*/ 	.byte	0x05
	.zero		1


	//   ....[86]....
        /*064c*/ 	.word	0x00003520
        /*0650*/ 	.word	0x000000ff
        /*0654*/ 	.word	0x00000000
        /*0658*/ 	.short	0x010a
        /*065a*/ 	.byte	0x05
	.zero		1


	//   ....[87]....
        /*065c*/ 	.word	0x000035b0
        /*0660*/ 	.word	0x000000ff
        /*0664*/ 	.word	0x00000000
        /*0668*/ 	.short	0x010a
        /*066a*/ 	.byte	0x05
	.zero		1


	//   ....[88]....
        /*066c*/ 	.word	0x00003640
        /*0670*/ 	.word	0x000000ff
        /*0674*/ 	.word	0x00000000
        /*0678*/ 	.short	0x010a
        /*067a*/ 	.byte	0x05
	.zero		1


	//   ....[89]....
        /*067c*/ 	.word	0x000036d0
        /*0680*/ 	.word	0x000000ff
        /*0684*/ 	.word	0x00000000
        /*0688*/ 	.short	0x010a
        /*068a*/ 	.byte	0x05
	.zero		1


	//   ....[90]....
        /*068c*/ 	.word	0x00003760
        /*0690*/ 	.word	0x000000ff
        /*0694*/ 	.word	0x00000000
        /*0698*/ 	.short	0x010a
        /*069a*/ 	.byte	0x05
	.zero		1


	//   ....[91]....
        /*069c*/ 	.word	0x000037f0
        /*06a0*/ 	.word	0x000000ff
        /*06a4*/ 	.word	0x00000000
        /*06a8*/ 	.short	0x010a
        /*06aa*/ 	.byte	0x05
	.zero		1


	//   ....[92]....
        /*06ac*/ 	.word	0x00003880
        /*06b0*/ 	.word	0x000000ff
        /*06b4*/ 	.word	0x00000000
        /*06b8*/ 	.short	0x010a
        /*06ba*/ 	.byte	0x05
	.zero		1


	//   ....[93]....
        /*06bc*/ 	.word	0x00003910
        /*06c0*/ 	.word	0x000000ff
        /*06c4*/ 	.word	0x00000000
        /*06c8*/ 	.short	0x010a
        /*06ca*/ 	.byte	0x05
	.zero		1


	//   ....[94]....
        /*06cc*/ 	.word	0x000039a0
        /*06d0*/ 	.word	0x000000ff
        /*06d4*/ 	.word	0x00000000
        /*06d8*/ 	.short	0x010a
        /*06da*/ 	.byte	0x05
	.zero		1


	//   ....[95]....
        /*06dc*/ 	.word	0x00003a30
        /*06e0*/ 	.word	0x000000ff
        /*06e4*/ 	.word	0x00000000
        /*06e8*/ 	.short	0x010a
        /*06ea*/ 	.byte	0x05
	.zero		1


	//   ....[96]....
        /*06ec*/ 	.word	0x00003ac0
        /*06f0*/ 	.word	0x000000ff
        /*06f4*/ 	.word	0x00000000
        /*06f8*/ 	.short	0x010a
        /*06fa*/ 	.byte	0x05
	.zero		1


	//   ....[97]....
        /*06fc*/ 	.word	0x00003b50
        /*0700*/ 	.word	0x000000ff
        /*0704*/ 	.word	0x00000000
        /*0708*/ 	.short	0x010a
        /*070a*/ 	.byte	0x05
	.zero		1


	//   ....[98]....
        /*070c*/ 	.word	0x00003be0
        /*0710*/ 	.word	0x000000ff
        /*0714*/ 	.word	0x00000000
        /*0718*/ 	.short	0x010a
        /*071a*/ 	.byte	0x05
	.zero		1


	//   ....[99]....
        /*071c*/ 	.word	0x00003c70
        /*0720*/ 	.word	0x000000ff
        /*0724*/ 	.word	0x00000000
        /*0728*/ 	.short	0x010a
        /*072a*/ 	.byte	0x05
	.zero		1


	//   ....[100]....
        /*072c*/ 	.word	0x00003d10
        /*0730*/ 	.word	0x00000000
        /*0734*/ 	.word	0x00000000
        /*0738*/ 	.short	0x010a
        /*073a*/ 	.byte	0xff
	.zero		1


	//   ....[101]....
        /*073c*/ 	.word	0x00003e60
        /*0740*/ 	.word	0x000000ff
        /*0744*/ 	.word	0x000001e8
        /*0748*/ 	.short	0x010a
        /*074a*/ 	.byte	0x04
	.zero		1


	//   ....[102]....
        /*074c*/ 	.word	0x00003f00
        /*0750*/ 	.word	0x000000ff
        /*0754*/ 	.word	0x000001e0
        /*0758*/ 	.short	0x010a
        /*075a*/ 	.byte	0x04
	.zero		1


	//   ....[103]....
        /*075c*/ 	.word	0x00003fa0
        /*0760*/ 	.word	0x000000ff
        /*0764*/ 	.word	0x00000000
        /*0768*/ 	.short	0x0101
        /*076a*/ 	.byte	0x05
	.zero		1


	//   ....[104]....
        /*076c*/ 	.word	0x00003fe0
        /*0770*/ 	.word	0x000000ff
        /*0774*/ 	.word	0x000001e8
        /*0778*/ 	.short	0x0106
        /*077a*/ 	.byte	0x04
	.zero		1


	//   ....[105]....
        /*077c*/ 	.word	0x00004020
        /*0780*/ 	.word	0x00000000
        /*0784*/ 	.word	0x000001e8
        /*0788*/ 	.short	0x010a
        /*078a*/ 	.byte	0xff
	.zero		1


	//   ....[106]....
        /*078c*/ 	.word	0x00004570
        /*0790*/ 	.word	0x000000ff
        /*0794*/ 	.word	0x000001e0
        /*0798*/ 	.short	0x010a
        /*079a*/ 	.byte	0x12
	.zero		1


	//   ....[107]....
        /*079c*/ 	.word	0x00004620
        /*07a0*/ 	.word	0x000000ff
        /*07a4*/ 	.word	0x00000000
        /*07a8*/ 	.short	0x0101
        /*07aa*/ 	.byte	0x1c
	.zero		1


	//   ....[108]....
        /*07ac*/ 	.word	0x00004630
        /*07b0*/ 	.word	0x000000ff
        /*07b4*/ 	.word	0x00000200
        /*07b8*/ 	.short	0x010a
        /*07ba*/ 	.byte	0x17
	.zero		1


	//   ....[109]....
        /*07bc*/ 	.word	0x000046f0
        /*07c0*/ 	.word	0x000000ff
        /*07c4*/ 	.word	0x00000000
        /*07c8*/ 	.short	0x010a
        /*07ca*/ 	.byte	0x04
	.zero		1


	//   ....[110]....
        /*07cc*/ 	.word	0x00004730
        /*07d0*/ 	.word	0x000000ff
        /*07d4*/ 	.word	0x00000000
        /*07d8*/ 	.short	0x010a
        /*07da*/ 	.byte	0x10
	.zero		1


	//   ....[111]....
        /*07dc*/ 	.word	0x00004870
        /*07e0*/ 	.word	0x000000ff
        /*07e4*/ 	.word	0x00000000
        /*07e8*/ 	.short	0x010a
        /*07ea*/ 	.byte	0x04
	.zero		1


	//   ....[112]....
        /*07ec*/ 	.word	0x00004ac0
        /*07f0*/ 	.word	0x000000ff
        /*07f4*/ 	.word	0x00000000
        /*07f8*/ 	.short	0x010a
        /*07fa*/ 	.byte	0x04
	.zero		1


	//   ....[113]....
        /*07fc*/ 	.word	0x00004b50
        /*0800*/ 	.word	0x000000ff
        /*0804*/ 	.word	0x00000000
        /*0808*/ 	.short	0x010a
        /*080a*/ 	.byte	0x04
	.zero		1


	//   ....[114]....
        /*080c*/ 	.word	0x000050a0
        /*0810*/ 	.word	0x000000ff
        /*0814*/ 	.word	0x000001e0
        /*0818*/ 	.short	0x010a
        /*081a*/ 	.byte	0x18
	.zero		1


	//   ....[115]....
        /*081c*/ 	.word	0x00005140
        /*0820*/ 	.word	0x000000ff
        /*0824*/ 	.word	0x00000000
        /*0828*/ 	.short	0x0101
        /*082a*/ 	.byte	0x1f
	.zero		1


	//   ....[116]....
        /*082c*/ 	.word	0x00005680
        /*0830*/ 	.word	0x000000ff
        /*0834*/ 	.word	0x000001d8
        /*0838*/ 	.short	0x010a
        /*083a*/ 	.byte	0x18
	.zero		1


	//   ....[117]....
        /*083c*/ 	.word	0x00005870
        /*0840*/ 	.word	0x000000ff
        /*0844*/ 	.word	0x000001b8
        /*0848*/ 	.short	0x010a
        /*084a*/ 	.byte	0x07
	.zero		1


	//   ....[118]....
        /*084c*/ 	.word	0x00005bd0
        /*0850*/ 	.word	0x000000ff
        /*0854*/ 	.word	0x000001a0
        /*0858*/ 	.short	0x010b
        /*085a*/ 	.byte	0x07
	.zero		1


	//   ....[119]....
        /*085c*/ 	.word	0x00005be0
        /*0860*/ 	.word	0x000000ff
        /*0864*/ 	.word	0x00000000
        /*0868*/ 	.short	0x0101
        /*086a*/ 	.byte	0x06
	.zero		1


	//   ....[120]....
        /*086c*/ 	.word	0x00005bf0
        /*0870*/ 	.word	0x000000ff
        /*0874*/ 	.word	0x000001b8
        /*0878*/ 	.short	0x010a
        /*087a*/ 	.byte	0x04
	.zero		1


	//   ....[121]....
        /*087c*/ 	.word	0x00005e20
        /*0880*/ 	.word	0x000000ff
        /*0884*/ 	.word	0x000001a0
        /*0888*/ 	.short	0x010b
        /*088a*/ 	.byte	0x04
	.zero		1


	//   ....[122]....
        /*088c*/ 	.word	0x00005e30
        /*0890*/ 	.word	0x000000ff
        /*0894*/ 	.word	0x00000000
        /*0898*/ 	.short	0x0101
        /*089a*/ 	.byte	0x05
	.zero		1


	//   ....[123]....
        /*089c*/ 	.word	0x00005e80
        /*08a0*/ 	.word	0x000000ff
        /*08a4*/ 	.word	0x00000000
        /*08a8*/ 	.short	0x010a
        /*08aa*/ 	.byte	0x04
	.zero		1


	//   ....[124]....
        /*08ac*/ 	.word	0x00005f10
        /*08b0*/ 	.word	0x000000ff
        /*08b4*/ 	.word	0x00000000
        /*08b8*/ 	.short	0x010a
        /*08ba*/ 	.byte	0x05
	.zero		1


	//   ....[125]....
        /*08bc*/ 	.word	0x00005fb0
        /*08c0*/ 	.word	0x00000000
        /*08c4*/ 	.word	0x00000000
        /*08c8*/ 	.short	0x010a
        /*08ca*/ 	.byte	0xff
	.zero		1


	//   ....[126]....
        /*08cc*/ 	.word	0x00006320
        /*08d0*/ 	.word	0x000000ff
        /*08d4*/ 	.word	0x000001e0
        /*08d8*/ 	.short	0x010a
        /*08da*/ 	.byte	0x31
	.zero		1


	//   ....[127]....
        /*08dc*/ 	.word	0x000063f0
        /*08e0*/ 	.word	0x000000ff
        /*08e4*/ 	.word	0x00000000
        /*08e8*/ 	.short	0x0101
        /*08ea*/ 	.byte	0x04
	.zero		1


	//   ....[128]....
        /*08ec*/ 	.word	0x00007040
        /*08f0*/ 	.word	0x00000000
        /*08f4*/ 	.word	0x000001a0
        /*08f8*/ 	.short	0x010a
        /*08fa*/ 	.byte	0xff
	.zero		1


	//   ....[129]....
        /*08fc*/ 	.word	0x00007130
        /*0900*/ 	.word	0x0000001b
        /*0904*/ 	.word	0x000001f0
        /*0908*/ 	.short	0x010a
        /*090a*/ 	.byte	0xff
	.zero		1


	//   ....[130]....
        /*090c*/ 	.word	0x00007290
        /*0910*/ 	.word	0x00000000
        /*0914*/ 	.word	0x000001a0
        /*0918*/ 	.short	0x010a
        /*091a*/ 	.byte	0xff
	.zero		1


	//   ....[131]....
        /*091c*/ 	.word	0x00007420
        /*0920*/ 	.word	0x0000001b
        /*0924*/ 	.word	0x000001f0
        /*0928*/ 	.short	0x010a
        /*092a*/ 	.byte	0xff
	.zero		1


	//   ....[132]....
        /*092c*/ 	.word	0x00007c20
        /*0930*/ 	.word	0x00000000
        /*0934*/ 	.word	0x00000000
        /*0938*/ 	.short	0x0101
        /*093a*/ 	.byte	0xff
	.zero		1


	//   ....[133]....
        /*093c*/ 	.word	0x00007c30
        /*0940*/ 	.word	0x00000003
        /*0944*/ 	.word	0x000001a0
        /*0948*/ 	.short	0x010a
        /*094a*/ 	.byte	0xff
	.zero		1


	//   ....[134]....
        /*094c*/ 	.word	0x00007cf0
        /*0950*/ 	.word	0x00000003
        /*0954*/ 	.word	0x000001a0
        /*0958*/ 	.short	0x010a
        /*095a*/ 	.byte	0xff
	.zero		1


	//   ....[135]....
        /*095c*/ 	.word	0x00008120
        /*0960*/ 	.word	0x000000ff
        /*0964*/ 	.word	0x00000000
        /*0968*/ 	.short	0x0101
        /*096a*/ 	.byte	0x04
	.zero		1


	//   ....[136]....
        /*096c*/ 	.word	0x00008620
        /*0970*/ 	.word	0x00000000
        /*0974*/ 	.word	0x00000000
        /*0978*/ 	.short	0x0101
        /*097a*/ 	.byte	0xff
	.zero		1


	//   ....[137]....
        /*097c*/ 	.word	0x000088b0
        /*0980*/ 	.word	0x000000ff
        /*0984*/ 	.word	0x00000000
        /*0988*/ 	.short	0x0101
        /*098a*/ 	.byte	0x04
	.zero		1


	//   ....[138]....
        /*098c*/ 	.word	0x000088e0
        /*0990*/ 	.word	0x00000000
        /*0994*/ 	.word	0x000000d0
        /*0998*/ 	.short	0x010a
        /*099a*/ 	.byte	0xff
	.zero		1


	//   ....[139]....
        /*099c*/ 	.word	0x00008940
        /*09a0*/ 	.word	0x00000000
        /*09a4*/ 	.word	0x000000d0
        /*09a8*/ 	.short	0x010a
        /*09aa*/ 	.byte	0xff
	.zero		1


	//   ....[140]....
        /*09ac*/ 	.word	0x000089a0
        /*09b0*/ 	.word	0x00000000
        /*09b4*/ 	.word	0x000001e0
        /*09b8*/ 	.short	0x010a
        /*09ba*/ 	.byte	0xff
	.zero		1


	//   ....[141]....
        /*09bc*/ 	.word	0x00008a00
        /*09c0*/ 	.word	0x00000000
        /*09c4*/ 	.word	0x00000000
        /*09c8*/ 	.short	0x010a
        /*09ca*/ 	.byte	0xff
	.zero		1


	//   ....[142]....
        /*09cc*/ 	.word	0x00008a60
        /*09d0*/ 	.word	0x00000000
        /*09d4*/ 	.word	0x00000000
        /*09d8*/ 	.short	0x010a
        /*09da*/ 	.byte	0xff
	.zero		1


	//   ....[143]....
        /*09dc*/ 	.word	0x00008ac0
        /*09e0*/ 	.word	0x00000000
        /*09e4*/ 	.word	0x00000000
        /*09e8*/ 	.short	0x010a
        /*09ea*/ 	.byte	0xff
	.zero		1


	//   ....[144]....
        /*09ec*/ 	.word	0x00008b20
        /*09f0*/ 	.word	0x00000000
        /*09f4*/ 	.word	0x00000000
        /*09f8*/ 	.short	0x010a
        /*09fa*/ 	.byte	0xff
	.zero		1


	//   ....[145]....
        /*09fc*/ 	.word	0x00008b80
        /*0a00*/ 	.word	0x00000000
        /*0a04*/ 	.word	0x00000000
        /*0a08*/ 	.short	0x010a
        /*0a0a*/ 	.byte	0xff
	.zero		1


	//   ....[146]....
        /*0a0c*/ 	.word	0x00008be0
        /*0a10*/ 	.word	0x00000000
        /*0a14*/ 	.word	0x00000000
        /*0a18*/ 	.short	0x010a
        /*0a1a*/ 	.byte	0xff
	.zero		1


	//   ....[147]....
        /*0a1c*/ 	.word	0x00008c40
        /*0a20*/ 	.word	0x00000000
        /*0a24*/ 	.word	0x00000000
        /*0a28*/ 	.short	0x010a
        /*0a2a*/ 	.byte	0xff
	.zero		1


	//   ....[148]....
        /*0a2c*/ 	.word	0x00008ca0
        /*0a30*/ 	.word	0x00000000
        /*0a34*/ 	.word	0x00000000
        /*0a38*/ 	.short	0x010a
        /*0a3a*/ 	.byte	0xff
	.zero		1


	//   ....[149]....
        /*0a3c*/ 	.word	0x00008d00
        /*0a40*/ 	.word	0x00000000
        /*0a44*/ 	.word	0x00000000
        /*0a48*/ 	.short	0x010a
        /*0a4a*/ 	.byte	0xff
	.zero		1


	//   ....[150]....
        /*0a4c*/ 	.word	0x00008d60
        /*0a50*/ 	.word	0x00000000
        /*0a54*/ 	.word	0x00000000
        /*0a58*/ 	.short	0x010a
        /*0a5a*/ 	.byte	0xff
	.zero		1


	//   ....[151]....
        /*0a5c*/ 	.word	0x00008dc0
        /*0a60*/ 	.word	0x00000000
        /*0a64*/ 	.word	0x00000000
        /*0a68*/ 	.short	0x010a
        /*0a6a*/ 	.byte	0xff
	.zero		1


	//   ....[152]....
        /*0a6c*/ 	.word	0x00008e20
        /*0a70*/ 	.word	0x00000000
        /*0a74*/ 	.word	0x00000000
        /*0a78*/ 	.short	0x010a
        /*0a7a*/ 	.byte	0xff
	.zero		1


	//   ....[153]....
        /*0a7c*/ 	.word	0x00008e80
        /*0a80*/ 	.word	0x00000000
        /*0a84*/ 	.word	0x00000000
        /*0a88*/ 	.short	0x010a
        /*0a8a*/ 	.byte	0xff
	.zero		1


	//   ....[154]....
        /*0a8c*/ 	.word	0x00008ee0
        /*0a90*/ 	.word	0x00000000
        /*0a94*/ 	.word	0x00000000
        /*0a98*/ 	.short	0x010a
        /*0a9a*/ 	.byte	0xff
	.zero		1


	//   ....[155]....
        /*0a9c*/ 	.word	0x00008f40
        /*0aa0*/ 	.word	0x00000000
        /*0aa4*/ 	.word	0x00000000
        /*0aa8*/ 	.short	0x010a
        /*0aaa*/ 	.byte	0xff
	.zero		1


	//   ....[156]....
        /*0aac*/ 	.word	0x00008fa0
        /*0ab0*/ 	.word	0x00000000
        /*0ab4*/ 	.word	0x00000000
        /*0ab8*/ 	.short	0x010a
        /*0aba*/ 	.byte	0xff
	.zero		1


	//   ....[157]....
        /*0abc*/ 	.word	0x00009000
        /*0ac0*/ 	.word	0x00000000
        /*0ac4*/ 	.word	0x00000000
        /*0ac8*/ 	.short	0x010a
        /*0aca*/ 	.byte	0xff
	.zero		1


	//   ....[158]....
        /*0acc*/ 	.word	0x00009060
        /*0ad0*/ 	.word	0x00000000
        /*0ad4*/ 	.word	0x00000000
        /*0ad8*/ 	.short	0x010a
        /*0ada*/ 	.byte	0xff
	.zero		1


	//   ....[159]....
        /*0adc*/ 	.word	0x000090c0
        /*0ae0*/ 	.word	0x00000000
        /*0ae4*/ 	.word	0x00000000
        /*0ae8*/ 	.short	0x010a
        /*0aea*/ 	.byte	0xff
	.zero		1


	//   ....[160]....
        /*0aec*/ 	.word	0x00009120
        /*0af0*/ 	.word	0x00000000
        /*0af4*/ 	.word	0x00000000
        /*0af8*/ 	.short	0x010a
        /*0afa*/ 	.byte	0xff
	.zero		1


	//   ....[161]....
        /*0afc*/ 	.word	0x00009180
        /*0b00*/ 	.word	0x00000000
        /*0b04*/ 	.word	0x00000000
        /*0b08*/ 	.short	0x010a
        /*0b0a*/ 	.byte	0xff
	.zero		1


	//   ....[162]....
        /*0b0c*/ 	.word	0x000091e0
        /*0b10*/ 	.word	0x00000000
        /*0b14*/ 	.word	0x00000000
        /*0b18*/ 	.short	0x010a
        /*0b1a*/ 	.byte	0xff
	.zero		1


	//   ....[163]....
        /*0b1c*/ 	.word	0x00009240
        /*0b20*/ 	.word	0x00000000
        /*0b24*/ 	.word	0x00000000
        /*0b28*/ 	.short	0x010a
        /*0b2a*/ 	.byte	0xff
	.zero		1


	//   ....[164]....
        /*0b2c*/ 	.word	0x000092a0
        /*0b30*/ 	.word	0x00000000
        /*0b34*/ 	.word	0x00000000
        /*0b38*/ 	.short	0x010a
        /*0b3a*/ 	.byte	0xff
	.zero		1


	//   ....[165]....
        /*0b3c*/ 	.word	0x00009300
        /*0b40*/ 	.word	0x00000000
        /*0b44*/ 	.word	0x00000000
        /*0b48*/ 	.short	0x010a
        /*0b4a*/ 	.byte	0xff
	.zero		1


	//   ....[166]....
        /*0b4c*/ 	.word	0x00009360
        /*0b50*/ 	.word	0x00000004
        /*0b54*/ 	.word	0x000001e8
        /*0b58*/ 	.short	0x010a
        /*0b5a*/ 	.byte	0xff
	.zero		1


	//   ....[167]....
        /*0b5c*/ 	.word	0x000093c0
        /*0b60*/ 	.word	0x00000004
        /*0b64*/ 	.word	0x000001e0
        /*0b68*/ 	.short	0x010a
        /*0b6a*/ 	.byte	0xff
	.zero		1


	//   ....[168]....
        /*0b6c*/ 	.word	0x00009420
        /*0b70*/ 	.word	0x00000000
        /*0b74*/ 	.word	0x000001e0
        /*0b78*/ 	.short	0x010a
        /*0b7a*/ 	.byte	0xff
	.zero		1


	//   ....[169]....
        /*0b7c*/ 	.word	0x00009480
        /*0b80*/ 	.word	0x00000004
        /*0b84*/ 	.word	0x00000200
        /*0b88*/ 	.short	0x010a
        /*0b8a*/ 	.byte	0xff
	.zero		1


	//   ....[170]....
        /*0b8c*/ 	.word	0x000094e0
        /*0b90*/ 	.word	0x00000000
        /*0b94*/ 	.word	0x00000000
        /*0b98*/ 	.short	0x010a
        /*0b9a*/ 	.byte	0xff
	.zero		1


	//   ....[171]....
        /*0b9c*/ 	.word	0x00009540
        /*0ba0*/ 	.word	0x00000000
        /*0ba4*/ 	.word	0x00000000
        /*0ba8*/ 	.short	0x010a
        /*0baa*/ 	.byte	0xff
	.zero		1


	//   ....[172]....
        /*0bac*/ 	.word	0x000095a0
        /*0bb0*/ 	.word	0x00000000
        /*0bb4*/ 	.word	0x00000000
        /*0bb8*/ 	.short	0x010a
        /*0bba*/ 	.byte	0xff
	.zero		1


	//   ....[173]....
        /*0bbc*/ 	.word	0x00009600
        /*0bc0*/ 	.word	0x00000000
        /*0bc4*/ 	.word	0x000001e0
        /*0bc8*/ 	.short	0x010a
        /*0bca*/ 	.byte	0xff
	.zero		1


	//   ....[174]....
        /*0bcc*/ 	.word	0x00009660
        /*0bd0*/ 	.word	0x00000000
        /*0bd4*/ 	.word	0x000001d8
        /*0bd8*/ 	.short	0x010a
        /*0bda*/ 	.byte	0xff
	.zero		1


	//   ....[175]....
        /*0bdc*/ 	.word	0x000096c0
        /*0be0*/ 	.word	0x00000002
        /*0be4*/ 	.word	0x000001b8
        /*0be8*/ 	.short	0x010a
        /*0bea*/ 	.byte	0xff
	.zero		1


	//   ....[176]....
        /*0bec*/ 	.word	0x00009720
        /*0bf0*/ 	.word	0x00000000
        /*0bf4*/ 	.word	0x000001b8
        /*0bf8*/ 	.short	0x010a
        /*0bfa*/ 	.byte	0xff
	.zero		1


	//   ....[177]....
        /*0bfc*/ 	.word	0x00009780
        /*0c00*/ 	.word	0x00000000
        /*0c04*/ 	.word	0x00000000
        /*0c08*/ 	.short	0x010a
        /*0c0a*/ 	.byte	0xff
	.zero		1


	//   ....[178]....
        /*0c0c*/ 	.word	0x000097e0
        /*0c10*/ 	.word	0x00000000
        /*0c14*/ 	.word	0x00000000
        /*0c18*/ 	.short	0x010a
        /*0c1a*/ 	.byte	0xff
	.zero		1


	//   ....[179]....
        /*0c1c*/ 	.word	0x00009840
        /*0c20*/ 	.word	0x00000000
        /*0c24*/ 	.word	0x000001e0
        /*0c28*/ 	.short	0x010a
        /*0c2a*/ 	.byte	0xff
	.zero		1


	//   ....[180]....
        /*0c2c*/ 	.word	0x00009890
        /*0c30*/ 	.word	0x00000000
        /*0c34*/ 	.word	0x000001a0
        /*0c38*/ 	.short	0x010a
        /*0c3a*/ 	.byte	0xff
	.zero		1


	//   ....[181]....
        /*0c3c*/ 	.word	0x000098e0
        /*0c40*/ 	.word	0x0000001b
        /*0c44*/ 	.word	0x000001f0
        /*0c48*/ 	.short	0x010a
        /*0c4a*/ 	.byte	0xff
	.zero		1


	//   ....[182]....
        /*0c4c*/ 	.word	0x00009930
        /*0c50*/ 	.word	0x00000003
        /*0c54*/ 	.word	0x000001a0
        /*0c58*/ 	.short	0x010a
        /*0c5a*/ 	.byte	0xff
	.zero		1


	//----- nvinfo : EIATTR_NUM_MBARRIERS
	.align		4
.L_47:
        /*0c5c*/ 	.byte	0x03, 0x38
        /*0c5e*/ 	.short	0x0042


	//----- nvinfo : EIATTR_EXIT_INSTR_OFFSETS
	.align		4
        /*0c60*/ 	.byte	0x04, 0x1c
        /*0c62*/ 	.short	(.L_49 - .L_48)


	//   ....[0]....
.L_48:
        /*0c64*/ 	.word	0x00003d40


	//   ....[1]....
        /*0c68*/ 	.word	0x00003ff0


	//   ....[2]....
        /*0c6c*/ 	.word	0x00004050


	//   ....[3]....
        /*0c70*/ 	.word	0x00004dc0


	//   ....[4]....
        /*0c74*/ 	.word	0x00005fe0


	//   ....[5]....
        /*0c78*/ 	.word	0x00006020


	//   ....[6]....
        /*0c7c*/ 	.word	0x00008790


	//   ....[7]....
        /*0c80*/ 	.word	0x00008810


	//   ....[8]....
        /*0c84*/ 	.word	0x00008840


	//   ....[9]....
        /*0c88*/ 	.word	0x000088c0


	//----- nvinfo : EIATTR_MAX_THREADS
	.align		4
.L_49:
        /*0c8c*/ 	.byte	0x04, 0x05
        /*0c8e*/ 	.short	(.L_51 - .L_50)
.L_50:
        /*0c90*/ 	.word	0x00000100
        /*0c94*/ 	.word	0x00000001
        /*0c98*/ 	.word	0x00000001


	//----- nvinfo : EIATTR_CRS_STACK_SIZE
	.align		4
.L_51:
        /*0c9c*/ 	.byte	0x04, 0x1e
        /*0c9e*/ 	.short	(.L_53 - .L_52)
.L_52:
        /*0ca0*/ 	.word	0x00000000


	//----- nvinfo : EIATTR_CBANK_PARAM_SIZE
	.align		4
.L_53:
        /*0ca4*/ 	.byte	0x03, 0x19
        /*0ca6*/ 	.short	0x0900


	//----- nvinfo : EIATTR_PARAM_CBANK
	.align		4
        /*0ca8*/ 	.byte	0x04, 0x0a
        /*0caa*/ 	.short	(.L_55 - .L_54)
	.align		4
.L_54:
        /*0cac*/ 	.word	index@(.nv.constant0._ZN7cutlass13device_kernelINS_4conv6kernel13ConvUniversalINS1_16ConvProblemShapeILNS1_8OperatorE0ELi3EEENS1_10collective14CollectiveConvINS1_47MainloopSm100TmaUmmaWarpSpecializedImplicitGemmILS5_0ELi26ELi3ELi1ELi2EN4cute5tupleIJNSA_1CILi2EEENSC_ILi1EEESE_EEEEENSB_IJNSC_ILi64EEESH_NSB_IJNSC_ILi32EEEEEEEEENS_6half_tESL_NSA_8TiledMMAINSA_8MMA_AtomIJNSA_20SM100_MMA_F16BF16_SSISL_SL_fLi64ELi64ELNSA_4UMMA5MajorE0ELSQ_0ELNSP_7ScaleInE0ELSR_0EEEEEENSA_6LayoutINSB_IJSE_SE_SE_EEENSB_IJNSC_ILi0EEESW_SW_EEEEENSB_IJNSA_10UnderscoreESZ_SZ_EEEEENS7_6detail27Sm100ImplicitGemmTileTraitsINSA_20SM90_TMA_LOAD_IM2COLENSA_14ComposedLayoutINSA_7SwizzleILi2ELi4ELi3EEENSA_18smem_ptr_flag_bitsILi16EEENSU_INSB_IJNSC_ILi8EEESI_EEENSB_IJSI_SE_EEEEEEEvEENS13_INSA_23SM90_TMA_LOAD_MULTICASTES1E_vEEEENS_8epilogue10collective18CollectiveEpilogueINS1J_23Sm100TmaWarpSpecializedILi3ELi2ELi16ELb1ELb0EEEJSK_NSB_IJNSU_ISH_SE_EENSU_ISI_SE_EEEEESL_NSB_IJNSB_IJllllEEESE_SW_EEESL_S1S_NS1J_6fusion15FusionCallbacksIS1N_NS1T_17LinearCombinationISL_fSL_fLNS_15FloatRoundStyleE2EEESK_S1Q_JEEENSA_5SM1004TMEM4LOAD26SM100_TMEM_LOAD_16dp256b4xES14_S1E_NSA_17SM75_U32x4_LDSM_NENSA_21SM90_TMA_STORE_IM2COLES1E_NSA_17SM90_U32x4_STSM_NENSA_39AutoVectorizingCopyWithAssumedAlignmentILi128EEEEEEvvEEEEvNT_6ParamsE)
        /*0cb0*/ 	.short	0x0380
        /*0cb2*/ 	.short	0x0900


	//----- nvinfo : EIATTR_SW_WAR
	.align		4
.L_55:
        /*0cb4*/ 	.byte	0x04, 0x36
        /*0cb6*/ 	.short	(.L_57 - .L_56)
.L_56:
        /*0cb8*/ 	.word	0x00000008
.L_57:


//--------------------- .nv.callgraph             --------------------------
	.section	.nv.callgraph,"",@"SHT_CUDA_CALLGRAPH"
	.align	4
	.sectionentsize	8
	.align		4
        /*0000*/ 	.word	0x00000000
	.align		4
        /*0004*/ 	.word	0xffffffff
	.align		4
        /*0008*/ 	.word	index@(_ZN7cutlass13device_kernelINS_4conv6kernel13ConvUniversalINS1_16ConvProblemShapeILNS1_8OperatorE0ELi3EEENS1_10collective14CollectiveConvINS1_47MainloopSm100TmaUmmaWarpSpecializedImplicitGemmILS5_0ELi26ELi3ELi1ELi2EN4cute5tupleIJNSA_1CILi2EEENSC_ILi1EEESE_EEEEENSB_IJNSC_ILi64EEESH_NSB_IJNSC_ILi32EEEEEEEEENS_6half_tESL_NSA_8TiledMMAINSA_8MMA_AtomIJNSA_20SM100_MMA_F16BF16_SSISL_SL_fLi64ELi64ELNSA_4UMMA5MajorE0ELSQ_0ELNSP_7ScaleInE0ELSR_0EEEEEENSA_6LayoutINSB_IJSE_SE_SE_EEENSB_IJNSC_ILi0EEESW_SW_EEEEENSB_IJNSA_10UnderscoreESZ_SZ_EEEEENS7_6detail27Sm100ImplicitGemmTileTraitsINSA_20SM90_TMA_LOAD_IM2COLENSA_14ComposedLayoutINSA_7SwizzleILi2ELi4ELi3EEENSA_18smem_ptr_flag_bitsILi16EEENSU_INSB_IJNSC_ILi8EEESI_EEENSB_IJSI_SE_EEEEEEEvEENS13_INSA_23SM90_TMA_LOAD_MULTICASTES1E_vEEEENS_8epilogue10collective18CollectiveEpilogueINS1J_23Sm100TmaWarpSpecializedILi3ELi2ELi16ELb1ELb0EEEJSK_NSB_IJNSU_ISH_SE_EENSU_ISI_SE_EEEEESL_NSB_IJNSB_IJllllEEESE_SW_EEESL_S1S_NS1J_6fusion15FusionCallbacksIS1N_NS1T_17LinearCombinationISL_fSL_fLNS_15FloatRoundStyleE2EEESK_S1Q_JEEENSA_5SM1004TMEM4LOAD26SM100_TMEM_LOAD_16dp256b4xES14_S1E_NSA_17SM75_U32x4_LDSM_NENSA_21SM90_TMA_STORE_IM2COLES1E_NSA_17SM90_U32x4_STSM_NENSA_39AutoVectorizingCopyWithAssumedAlignmentILi128EEEEEEvvEEEEvNT_6ParamsE)
	.align		4
        /*000c*/ 	.word	index@(__assertfail)
	.align		4
        /*0010*/ 	.word	0x00000000
	.align		4
        /*0014*/ 	.word	0xfffffffe
	.align		4
        /*0018*/ 	.word	0x00000000
	.align		4
        /*001c*/ 	.word	0xfffffffd
	.align		4
        /*0020*/ 	.word	0x00000000
	.align		4
        /*0024*/ 	.word	0xfffffffc


//--------------------- .nv.constant4             --------------------------
	.section	.nv.constant4,"a",@progbits
	.align	8
	.align		8
.nv.constant4:
        /*0000*/ 	.dword	__assertfail
	.align		8
        /*0008*/ 	.dword	__unnamed_1
	.align		8
        /*0010*/ 	.dword	__unnamed_2
	.align		8
        /*0018*/ 	.dword	_ZN39_INTERNAL_ca786fa4_4_k_cu_4c8be254_33174cuda3std3__45__cpo5beginE
	.align		8
        /*0020*/ 	.dword	_ZN39_INTERNAL_ca786fa4_4_k_cu_4c8be254_33174cuda3std3__45__cpo3endE
	.align		8
        /*0028*/ 	.dword	_ZN39_INTERNAL_ca786fa4_4_k_cu_4c8be254_33174cuda3std3__45__cpo6cbeginE
	.align		8
        /*0030*/ 	.dword	_ZN39_INTERNAL_ca786fa4_4_k_cu_4c8be254_33174cuda3std3__45__cpo4cendE
	.align		8
        /*0038*/ 	.dword	_ZN39_INTERNAL_ca786fa4_4_k_cu_4c8be254_33174cuda3std3__441_GLOBAL__N__ca786fa4_4_k_cu_4c8be254_33176ignoreE
	.align		8
        /*0040*/ 	.dword	_ZN39_INTERNAL_ca786fa4_4_k_cu_4c8be254_33174cuda3std3__419piecewise_constructE
	.align		8
        /*0048*/ 	.dword	_ZN39_INTERNAL_ca786fa4_4_k_cu_4c8be254_33174cuda3std3__48in_placeE
	.align		8
        /*0050*/ 	.dword	_ZN39_INTERNAL_ca786fa4_4_k_cu_4c8be254_33174cuda3std6ranges3__45__cpo4swapE
	.align		8
        /*0058*/ 	.dword	_ZN39_INTERNAL_ca786fa4_4_k_cu_4c8be254_33174cuda3std6ranges3__45__cpo9iter_moveE
	.align		8
        /*0060*/ 	.dword	_ZN39_INTERNAL_ca786fa4_4_k_cu_4c8be254_33174cute7productE
	.align		8
        /*0068*/ 	.dword	_ZN39_INTERNAL_ca786fa4_4_k_cu_4c8be254_33174cute1_E
	.align		8
        /*0070*/ 	.dword	$str$27
	.align		8
        /*0078*/ 	.dword	$str$28
	.align		8
        /*0080*/ 	.dword	$str$29
	.align		8
        /*0088*/ 	.dword	$str$30


//--------------------- .text._ZN7cutlass13device_kernelINS_4conv6kernel13ConvUniversalINS1_16ConvProblemShapeILNS1_8OperatorE0ELi3EEENS1_10collective14CollectiveConvINS1_47MainloopSm100TmaUmmaWarpSpecializedImplicitGemmILS5_0ELi26ELi3ELi1ELi2EN4cute5tupleIJNSA_1CILi2EEENSC_ILi1EEESE_EEEEENSB_IJNSC_ILi64EEESH_NSB_IJNSC_ILi32EEEEEEEEENS_6half_tESL_NSA_8TiledMMAINSA_8MMA_AtomIJNSA_20SM100_MMA_F16BF16_SSISL_SL_fLi64ELi64ELNSA_4UMMA5MajorE0ELSQ_0ELNSP_7ScaleInE0ELSR_0EEEEEENSA_6LayoutINSB_IJSE_SE_SE_EEENSB_IJNSC_ILi0EEESW_SW_EEEEENSB_IJNSA_10UnderscoreESZ_SZ_EEEEENS7_6detail27Sm100ImplicitGemmTileTraitsINSA_20SM90_TMA_LOAD_IM2COLENSA_14ComposedLayoutINSA_7SwizzleILi2ELi4ELi3EEENSA_18smem_ptr_flag_bitsILi16EEENSU_INSB_IJNSC_ILi8EEESI_EEENSB_IJSI_SE_EEEEEEEvEENS13_INSA_23SM90_TMA_LOAD_MULTICASTES1E_vEEEENS_8epilogue10collective18CollectiveEpilogueINS1J_23Sm100TmaWarpSpecializedILi3ELi2ELi16ELb1ELb0EEEJSK_NSB_IJNSU_ISH_SE_EENSU_ISI_SE_EEEEESL_NSB_IJNSB_IJllllEEESE_SW_EEESL_S1S_NS1J_6fusion15FusionCallbacksIS1N_NS1T_17LinearCombinationISL_fSL_fLNS_15FloatRoundStyleE2EEESK_S1Q_JEEENSA_5SM1004TMEM4LOAD26SM100_TMEM_LOAD_16dp256b4xES14_S1E_NSA_17SM75_U32x4_LDSM_NENSA_21SM90_TMA_STORE_IM2COLES1E_NSA_17SM90_U32x4_STSM_NENSA_39AutoVectorizingCopyWithAssumedAlignmentILi128EEEEEEvvEEEEvNT_6ParamsE --------------------------
	.section	.text._ZN7cutlass13device_kernelINS_4conv6kernel13ConvUniversalINS1_16ConvProblemShapeILNS1_8OperatorE0ELi3EEENS1_10collective14CollectiveConvINS1_47MainloopSm100TmaUmmaWarpSpecializedImplicitGemmILS5_0ELi26ELi3ELi1ELi2EN4cute5tupleIJNSA_1CILi2EEENSC_ILi1EEESE_EEEEENSB_IJNSC_ILi64EEESH_NSB_IJNSC_ILi32EEEEEEEEENS_6half_tESL_NSA_8TiledMMAINSA_8MMA_AtomIJNSA_20SM100_MMA_F16BF16_SSISL_SL_fLi64ELi64ELNSA_4UMMA5MajorE0ELSQ_0ELNSP_7ScaleInE0ELSR_0EEEEEENSA_6LayoutINSB_IJSE_SE_SE_EEENSB_IJNSC_ILi0EEESW_SW_EEEEENSB_IJNSA_10UnderscoreESZ_SZ_EEEEENS7_6detail27Sm100ImplicitGemmTileTraitsINSA_20SM90_TMA_LOAD_IM2COLENSA_14ComposedLayoutINSA_7SwizzleILi2ELi4ELi3EEENSA_18smem_ptr_flag_bitsILi16EEENSU_INSB_IJNSC_ILi8EEESI_EEENSB_IJSI_SE_EEEEEEEvEENS13_INSA_23SM90_TMA_LOAD_MULTICASTES1E_vEEEENS_8epilogue10collective18CollectiveEpilogueINS1J_23Sm100TmaWarpSpecializedILi3ELi2ELi16ELb1ELb0EEEJSK_NSB_IJNSU_ISH_SE_EENSU_ISI_SE_EEEEESL_NSB_IJNSB_IJllllEEESE_SW_EEESL_S1S_NS1J_6fusion15FusionCallbacksIS1N_NS1T_17LinearCombinationISL_fSL_fLNS_15FloatRoundStyleE2EEESK_S1Q_JEEENSA_5SM1004TMEM4LOAD26SM100_TMEM_LOAD_16dp256b4xES14_S1E_NSA_17SM75_U32x4_LDSM_NENSA_21SM90_TMA_STORE_IM2COLES1E_NSA_17SM90_U32x4_STSM_NENSA_39AutoVectorizingCopyWithAssumedAlignmentILi128EEEEEEvvEEEEvNT_6ParamsE,"ax",@progbits
	.align	128
.text._ZN7cutlass13device_kernelINS_4conv6kernel13ConvUniversalINS1_16ConvProblemShapeILNS1_8OperatorE0ELi3EEENS1_10collective14CollectiveConvINS1_47MainloopSm100TmaUmmaWarpSpecializedImplicitGemmILS5_0ELi26ELi3ELi1ELi2EN4cute5tupleIJNSA_1CILi2EEENSC_ILi1EEESE_EEEEENSB_IJNSC_ILi64EEESH_NSB_IJNSC_ILi32EEEEEEEEENS_6half_tESL_NSA_8TiledMMAINSA_8MMA_AtomIJNSA_20SM100_MMA_F16BF16_SSISL_SL_fLi64ELi64ELNSA_4UMMA5MajorE0ELSQ_0ELNSP_7ScaleInE0ELSR_0EEEEEENSA_6LayoutINSB_IJSE_SE_SE_EEENSB_IJNSC_ILi0EEESW_SW_EEEEENSB_IJNSA_10UnderscoreESZ_SZ_EEEEENS7_6detail27Sm100ImplicitGemmTileTraitsINSA_20SM90_TMA_LOAD_IM2COLENSA_14ComposedLayoutINSA_7SwizzleILi2ELi4ELi3EEENSA_18smem_ptr_flag_bitsILi16EEENSU_INSB_IJNSC_ILi8EEESI_EEENSB_IJSI_SE_EEEEEEEvEENS13_INSA_23SM90_TMA_LOAD_MULTICASTES1E_vEEEENS_8epilogue10collective18CollectiveEpilogueINS1J_23Sm100TmaWarpSpecializedILi3ELi2ELi16ELb1ELb0EEEJSK_NSB_IJNSU_ISH_SE_EENSU_ISI_SE_EEEEESL_NSB_IJNSB_IJllllEEESE_SW_EEESL_S1S_NS1J_6fusion15FusionCallbacksIS1N_NS1T_17LinearCombinationISL_fSL_fLNS_15FloatRoundStyleE2EEESK_S1Q_JEEENSA_5SM1004TMEM4LOAD26SM100_TMEM_LOAD_16dp256b4xES14_S1E_NSA_17SM75_U32x4_LDSM_NENSA_21SM90_TMA_STORE_IM2COLES1E_NSA_17SM90_U32x4_STSM_NENSA_39AutoVectorizingCopyWithAssumedAlignmentILi128EEEEEEvvEEEEvNT_6ParamsE:
        .type           _ZN7cutlass13device_kernelINS_4conv6kernel13ConvUniversalINS1_16ConvProblemShapeILNS1_8OperatorE0ELi3EEENS1_10collective14CollectiveConvINS1_47MainloopSm100TmaUmmaWarpSpecializedImplicitGemmILS5_0ELi26ELi3ELi1ELi2EN4cute5tupleIJNSA_1CILi2EEENSC_ILi1EEESE_EEEEENSB_IJNSC_ILi64EEESH_NSB_IJNSC_ILi32EEEEEEEEENS_6half_tESL_NSA_8TiledMMAINSA_8MMA_AtomIJNSA_20SM100_MMA_F16BF16_SSISL_SL_fLi64ELi64ELNSA_4UMMA5MajorE0ELSQ_0ELNSP_7ScaleInE0ELSR_0EEEEEENSA_6LayoutINSB_IJSE_SE_SE_EEENSB_IJNSC_ILi0EEESW_SW_EEEEENSB_IJNSA_10UnderscoreESZ_SZ_EEEEENS7_6detail27Sm100ImplicitGemmTileTraitsINSA_20SM90_TMA_LOAD_IM2COLENSA_14ComposedLayoutINSA_7SwizzleILi2ELi4ELi3EEENSA_18smem_ptr_flag_bitsILi16EEENSU_INSB_IJNSC_ILi8EEESI_EEENSB_IJSI_SE_EEEEEEEvEENS13_INSA_23SM90_TMA_LOAD_MULTICASTES1E_vEEEENS_8epilogue10collective18CollectiveEpilogueINS1J_23Sm100TmaWarpSpecializedILi3ELi2ELi16ELb1ELb0EEEJSK_NSB_IJNSU_ISH_SE_EENSU_ISI_SE_EEEEESL_NSB_IJNSB_IJllllEEESE_SW_EEESL_S1S_NS1J_6fusion15FusionCallbacksIS1N_NS1T_17LinearCombinationISL_fSL_fLNS_15FloatRoundStyleE2EEESK_S1Q_JEEENSA_5SM1004TMEM4LOAD26SM100_TMEM_LOAD_16dp256b4xES14_S1E_NSA_17SM75_U32x4_LDSM_NENSA_21SM90_TMA_STORE_IM2COLES1E_NSA_17SM90_U32x4_STSM_NENSA_39AutoVectorizingCopyWithAssumedAlignmentILi128EEEEEEvvEEEEvNT_6ParamsE,@function
        .size           _ZN7cutlass13device_kernelINS_4conv6kernel13ConvUniversalINS1_16ConvProblemShapeILNS1_8OperatorE0ELi3EEENS1_10collective14CollectiveConvINS1_47MainloopSm100TmaUmmaWarpSpecializedImplicitGemmILS5_0ELi26ELi3ELi1ELi2EN4cute5tupleIJNSA_1CILi2EEENSC_ILi1EEESE_EEEEENSB_IJNSC_ILi64EEESH_NSB_IJNSC_ILi32EEEEEEEEENS_6half_tESL_NSA_8TiledMMAINSA_8MMA_AtomIJNSA_20SM100_MMA_F16BF16_SSISL_SL_fLi64ELi64ELNSA_4UMMA5MajorE0ELSQ_0ELNSP_7ScaleInE0ELSR_0EEEEEENSA_6LayoutINSB_IJSE_SE_SE_EEENSB_IJNSC_ILi0EEESW_SW_EEEEENSB_IJNSA_10UnderscoreESZ_SZ_EEEEENS7_6detail27Sm100ImplicitGemmTileTraitsINSA_20SM90_TMA_LOAD_IM2COLENSA_14ComposedLayoutINSA_7SwizzleILi2ELi4ELi3EEENSA_18smem_ptr_flag_bitsILi16EEENSU_INSB_IJNSC_ILi8EEESI_EEENSB_IJSI_SE_EEEEEEEvEENS13_INSA_23SM90_TMA_LOAD_MULTICASTES1E_vEEEENS_8epilogue10collective18CollectiveEpilogueINS1J_23Sm100TmaWarpSpecializedILi3ELi2ELi16ELb1ELb0EEEJSK_NSB_IJNSU_ISH_SE_EENSU_ISI_SE_EEEEESL_NSB_IJNSB_IJllllEEESE_SW_EEESL_S1S_NS1J_6fusion15FusionCallbacksIS1N_NS1T_17LinearCombinationISL_fSL_fLNS_15FloatRoundStyleE2EEESK_S1Q_JEEENSA_5SM1004TMEM4LOAD26SM100_TMEM_LOAD_16dp256b4xES14_S1E_NSA_17SM75_U32x4_LDSM_NENSA_21SM90_TMA_STORE_IM2COLES1E_NSA_17SM90_U32x4_STSM_NENSA_39AutoVectorizingCopyWithAssumedAlignmentILi128EEEEEEvvEEEEvNT_6ParamsE,(.L_x_218 - _ZN7cutlass13device_kernelINS_4conv6kernel13ConvUniversalINS1_16ConvProblemShapeILNS1_8OperatorE0ELi3EEENS1_10collective14CollectiveConvINS1_47MainloopSm100TmaUmmaWarpSpecializedImplicitGemmILS5_0ELi26ELi3ELi1ELi2EN4cute5tupleIJNSA_1CILi2EEENSC_ILi1EEESE_EEEEENSB_IJNSC_ILi64EEESH_NSB_IJNSC_ILi32EEEEEEEEENS_6half_tESL_NSA_8TiledMMAINSA_8MMA_AtomIJNSA_20SM100_MMA_F16BF16_SSISL_SL_fLi64ELi64ELNSA_4UMMA5MajorE0ELSQ_0ELNSP_7ScaleInE0ELSR_0EEEEEENSA_6LayoutINSB_IJSE_SE_SE_EEENSB_IJNSC_ILi0EEESW_SW_EEEEENSB_IJNSA_10UnderscoreESZ_SZ_EEEEENS7_6detail27Sm100ImplicitGemmTileTraitsINSA_20SM90_TMA_LOAD_IM2COLENSA_14ComposedLayoutINSA_7SwizzleILi2ELi4ELi3EEENSA_18smem_ptr_flag_bitsILi16EEENSU_INSB_IJNSC_ILi8EEESI_EEENSB_IJSI_SE_EEEEEEEvEENS13_INSA_23SM90_TMA_LOAD_MULTICASTES1E_vEEEENS_8epilogue10collective18CollectiveEpilogueINS1J_23Sm100TmaWarpSpecializedILi3ELi2ELi16ELb1ELb0EEEJSK_NSB_IJNSU_ISH_SE_EENSU_ISI_SE_EEEEESL_NSB_IJNSB_IJllllEEESE_SW_EEESL_S1S_NS1J_6fusion15FusionCallbacksIS1N_NS1T_17LinearCombinationISL_fSL_fLNS_15FloatRoundStyleE2EEESK_S1Q_JEEENSA_5SM1004TMEM4LOAD26SM100_TMEM_LOAD_16dp256b4xES14_S1E_NSA_17SM75_U32x4_LDSM_NENSA_21SM90_TMA_STORE_IM2COLES1E_NSA_17SM90_U32x4_STSM_NENSA_39AutoVectorizingCopyWithAssumedAlignmentILi128EEEEEEvvEEEEvNT_6ParamsE)
        .other          _ZN7cutlass13device_kernelINS_4conv6kernel13ConvUniversalINS1_16ConvProblemShapeILNS1_8OperatorE0ELi3EEENS1_10collective14CollectiveConvINS1_47MainloopSm100TmaUmmaWarpSpecializedImplicitGemmILS5_0ELi26ELi3ELi1ELi2EN4cute5tupleIJNSA_1CILi2EEENSC_ILi1EEESE_EEEEENSB_IJNSC_ILi64EEESH_NSB_IJNSC_ILi32EEEEEEEEENS_6half_tESL_NSA_8TiledMMAINSA_8MMA_AtomIJNSA_20SM100_MMA_F16BF16_SSISL_SL_fLi64ELi64ELNSA_4UMMA5MajorE0ELSQ_0ELNSP_7ScaleInE0ELSR_0EEEEEENSA_6LayoutINSB_IJSE_SE_SE_EEENSB_IJNSC_ILi0EEESW_SW_EEEEENSB_IJNSA_10UnderscoreESZ_SZ_EEEEENS7_6detail27Sm100ImplicitGemmTileTraitsINSA_20SM90_TMA_LOAD_IM2COLENSA_14ComposedLayoutINSA_7SwizzleILi2ELi4ELi3EEENSA_18smem_ptr_flag_bitsILi16EEENSU_INSB_IJNSC_ILi8EEESI_EEENSB_IJSI_SE_EEEEEEEvEENS13_INSA_23SM90_TMA_LOAD_MULTICASTES1E_vEEEENS_8epilogue10collective18CollectiveEpilogueINS1J_23Sm100TmaWarpSpecializedILi3ELi2ELi16ELb1ELb0EEEJSK_NSB_IJNSU_ISH_SE_EENSU_ISI_SE_EEEEESL_NSB_IJNSB_IJllllEEESE_SW_EEESL_S1S_NS1J_6fusion15FusionCallbacksIS1N_NS1T_17LinearCombinationISL_fSL_fLNS_15FloatRoundStyleE2EEESK_S1Q_JEEENSA_5SM1004TMEM4LOAD26SM100_TMEM_LOAD_16dp256b4xES14_S1E_NSA_17SM75_U32x4_LDSM_NENSA_21SM90_TMA_STORE_IM2COLES1E_NSA_17SM90_U32x4_STSM_NENSA_39AutoVectorizingCopyWithAssumedAlignmentILi128EEEEEEvvEEEEvNT_6ParamsE,@"STO_CUDA_ENTRY STV_DEFAULT"
_ZN7cutlass13device_kernelINS_4conv6kernel13ConvUniversalINS1_16ConvProblemShapeILNS1_8OperatorE0ELi3EEENS1_10collective14CollectiveConvINS1_47MainloopSm100TmaUmmaWarpSpecializedImplicitGemmILS5_0ELi26ELi3ELi1ELi2EN4cute5tupleIJNSA_1CILi2EEENSC_ILi1EEESE_EEEEENSB_IJNSC_ILi64EEESH_NSB_IJNSC_ILi32EEEEEEEEENS_6half_tESL_NSA_8TiledMMAINSA_8MMA_AtomIJNSA_20SM100_MMA_F16BF16_SSISL_SL_fLi64ELi64ELNSA_4UMMA5MajorE0ELSQ_0ELNSP_7ScaleInE0ELSR_0EEEEEENSA_6LayoutINSB_IJSE_SE_SE_EEENSB_IJNSC_ILi0EEESW_SW_EEEEENSB_IJNSA_10UnderscoreESZ_SZ_EEEEENS7_6detail27Sm100ImplicitGemmTileTraitsINSA_20SM90_TMA_LOAD_IM2COLENSA_14ComposedLayoutINSA_7SwizzleILi2ELi4ELi3EEENSA_18smem_ptr_flag_bitsILi16EEENSU_INSB_IJNSC_ILi8EEESI_EEENSB_IJSI_SE_EEEEEEEvEENS13_INSA_23SM90_TMA_LOAD_MULTICASTES1E_vEEEENS_8epilogue10collective18CollectiveEpilogueINS1J_23Sm100TmaWarpSpecializedILi3ELi2ELi16ELb1ELb0EEEJSK_NSB_IJNSU_ISH_SE_EENSU_ISI_SE_EEEEESL_NSB_IJNSB_IJllllEEESE_SW_EEESL_S1S_NS1J_6fusion15FusionCallbacksIS1N_NS1T_17LinearCombinationISL_fSL_fLNS_15FloatRoundStyleE2EEESK_S1Q_JEEENSA_5SM1004TMEM4LOAD26SM100_TMEM_LOAD_16dp256b4xES14_S1E_NSA_17SM75_U32x4_LDSM_NENSA_21SM90_TMA_STORE_IM2COLES1E_NSA_17SM90_U32x4_STSM_NENSA_39AutoVectorizingCopyWithAssumedAlignmentILi128EEEEEEvvEEEEvNT_6ParamsE:
[----:B------:R-:W1:Y:S01]  /*0000*/  LDC R1, c[0x0][0x37c] ;  /* 0x0000df00ff017b82 */ /* 0x000e620000000800 */
[----:B------:R-:W2:Y:S01]  /*0010*/  S2R R47, SR_TID.X ;  /* 0x00000000002f7919 */ /* 0x000ea20000002100 */
[----:B------:R-:W3:Y:S01]  /*0020*/  LDCU.64 UR8, c[0x0][0x990] ;  /* 0x00013200ff0877ac */ /* 0x000ee20008000a00 */
[----:B-1----:R-:W-:Y:S01]  /*0030*/  VIADD R1, R1, 0xfffffff8 ;  /* 0xfffffff801017836 */ /* 0x002fe20000000000 */
[----:B------:R-:W-:Y:S02]  /*0040*/  PRMT R48, RZ, 0x7610, R48 ;  /* 0x00007610ff307816 */ /* 0x000fe40000000030 */
[----:B------:R-:W-:Y:S01]  /*0050*/  ELECT P3, URZ, PT ;  /* 0x0000000000ff782f */ /* 0x000fe20003860000 */
[----:B---3--:R-:W-:-:S04]  /*0060*/  UISETP.NE.U32.AND UP0, UPT, UR8, URZ, UPT ;  /* 0x000000ff0800728c */ /* 0x008fc8000bf05070 */
[----:B------:R-:W-:Y:S01]  /*0070*/  UISETP.NE.AND.EX UP0, UPT, UR9, URZ, UPT, UP0 ;  /* 0x000000ff0900728c */ /* 0x000fe2000bf05300 */
[----:B--2---:R-:W-:-:S05]  /*0080*/  SHF.R.U32.HI R49, RZ, 0x5, R47 ;  /* 0x00000005ff317819 */ /* 0x004fca000001162f */
[----:B------:R-:W1:Y:S02]  /*0090*/  SHFL.IDX PT, R0, R49, RZ, 0x1f ;  /* 0x00001fff31007589 */ /* 0x000e6400000e0000 */
[----:B-1----:R-:W-:Y:S01]  /*00a0*/  R2UR UR18, R0 ;  /* 0x00000000001272ca */ /* 0x002fe200000e0000 */
[----:B------:R-:W-:-:S14]  /*00b0*/  BRA.U UP0, `(.L_x_0) ;  /* 0x0000000100307547 */ /* 0x000fdc000b800000 */
[----:B------:R-:W1:Y:S02]  /*00c0*/  LDCU.64 UR4, c[0x0][0x988] ;  /* 0x00013100ff0477ac */ /* 0x000e640008000a00 */
[----:B-1----:R-:W-:-:S04]  /*00d0*/  UISETP.NE.U32.AND UP0, UPT, UR4, URZ, UPT ;  /* 0x000000ff0400728c */ /* 0x002fc8000bf05070 */
[----:B------:R-:W-:-:S09]  /*00e0*/  UISETP.NE.AND.EX UP0, UPT, UR5, URZ, UPT, UP0 ;  /* 0x000000ff0500728c */ /* 0x000fd2000bf05300 */
[----:B------:R-:W-:Y:S05]  /*00f0*/  BRA.U !UP0, `(.L_x_1) ;  /* 0x0000000108147547 */ /* 0x000fea000b800000 */
[----:B------:R-:W1:Y:S01]  /*0100*/  LDC.64 R26, c[0x0][0x988] ;  /* 0x00026200ff1a7b82 */ /* 0x000e620000000a00 */
[----:B------:R-:W1:Y:S02]  /*0110*/  LDCU.64 UR4, c[0x0][0x358] ;  /* 0x00006b00ff0477ac */ /* 0x000e640008000a00 */
[----:B-1----:R1:W5:Y:S01]  /*0120*/  LDG.E R26, desc[UR4][R26.64] ;  /* 0x000000041a1a7981 */ /* 0x002362000c1e1900 */
[----:B------:R-:W-:Y:S01]  /*0130*/  HFMA2 R48, -RZ, RZ, 0, 5.9604644775390625e-08 ;  /* 0x00000001ff307431 */ /* 0x000fe200000001ff */
[----:B------:R-:W-:Y:S05]  /*0140*/  BRA `(.L_x_0) ;  /* 0x00000000000c7947 */ /* 0x000fea0003800000 */
.L_x_1:
[----:B------:R-:W1:Y:S01]  /*0150*/  LDCU UR4, c[0x0][0x980] ;  /* 0x00013000ff0477ac */ /* 0x000e620008000800 */
[----:B------:R-:W-:Y:S01]  /*0160*/  HFMA2 R48, -RZ, RZ, 0, 5.9604644775390625e-08 ;  /* 0x00000001ff307431 */ /* 0x000fe200000001ff */
[----:B-1----:R-:W-:-:S07]  /*0170*/  MOV R26, UR4 ;  /* 0x00000004001a7c02 */ /* 0x002fce0008000f00 */
.L_x_0:
[----:B------:R-:W2:Y:S02]  /*0180*/  LDCU.64 UR4, c[0x0][0x9b0] ;  /* 0x00013600ff0477ac */ /* 0x000ea40008000a00 */
[----:B--2---:R-:W-:-:S04]  /*0190*/  UISETP.NE.U32.AND UP0, UPT, UR4, URZ, UPT ;  /* 0x000000ff0400728c */ /* 0x004fc8000bf05070 */
[----:B------:R-:W-:-:S09]  /*01a0*/  UISETP.NE.AND.EX UP0, UPT, UR5, URZ, UPT, UP0 ;  /* 0x000000ff0500728c */ /* 0x000fd2000bf05300 */
[----:B------:R-:W-:Y:S05]  /*01b0*/  BRA.U UP0, `(.L_x_2) ;  /* 0x0000000100287547 */ /* 0x000fea000b800000 */
[----:B------:R-:W2:Y:S02]  /*01c0*/  LDCU.64 UR4, c[0x0][0x9a8] ;  /* 0x00013500ff0477ac */ /* 0x000ea40008000a00 */
[----:B--2---:R-:W-:-:S04]  /*01d0*/  UISETP.NE.U32.AND UP0, UPT, UR4, URZ, UPT ;  /* 0x000000ff0400728c */ /* 0x004fc8000bf05070 */
[----:B------:R-:W-:-:S09]  /*01e0*/  UISETP.NE.AND.EX UP0, UPT, UR5, URZ, UPT, UP0 ;  /* 0x000000ff0500728c */ /* 0x000fd2000bf05300 */
[----:B------:R-:W-:Y:S05]  /*01f0*/  BRA.U !UP0, `(.L_x_3) ;  /* 0x0000000108107547 */ /* 0x000fea000b800000 */
[----:B------:R-:W2:Y:S01]  /*0200*/  LDC.64 R24, c[0x0][0x9a8] ;  /* 0x00026a00ff187b82 */ /* 0x000ea20000000a00 */
[----:B------:R-:W2:Y:S02]  /*0210*/  LDCU.64 UR4, c[0x0][0x358] ;  /* 0x00006b00ff0477ac */ /* 0x000ea40008000a00 */
[----:B--2---:R2:W5:Y:S01]  /*0220*/  LDG.E R24, desc[UR4][R24.64] ;  /* 0x0000000418187981 */ /* 0x004562000c1e1900 */
[----:B------:R-:W-:Y:S05]  /*0230*/  BRA `(.L_x_2) ;  /* 0x0000000000087947 */ /* 0x000fea0003800000 */
.L_x_3:
[----:B------:R-:W2:Y:S02]  /*0240*/  LDCU UR4, c[0x0][0x9a0] ;  /* 0x00013400ff0477ac */ /* 0x000ea40008000800 */
[----:B--2---:R-:W-:Y:S02]  /*0250*/  MOV R24, UR4 ;  /* 0x0000000400187c02 */ /* 0x004fe40008000f00 */
.L_x_2:
[----:B------:R-:W-:Y:S01]  /*0260*/  IMAD.U32 R0, RZ, RZ, UR18 ;  /* 0x00000012ff007e24 */ /* 0x000fe2000f8e00ff */
[----:B------:R-:W-:Y:S04]  /*0270*/  BSSY.RECONVERGENT B0, `(.L_x_4) ;  /* 0x000000c000007945 */ /* 0x000fe80003800200 */
[C---:B------:R-:W-:Y:S02]  /*0280*/  ISETP.NE.OR P1, PT, R0.reuse, 0x1, !P3 ;  /* 0x000000010000780c */ /* 0x040fe40005f25670 */
[----:B------:R-:W-:-:S11]  /*0290*/  ISETP.NE.OR P0, PT, R0, 0x3, !P3 ;  /* 0x000000030000780c */ /* 0x000fd60005f05670 */
[----:B------:R-:W-:Y:S05]  /*02a0*/  @P1 BRA `(.L_x_5) ;  /* 0x0000000000201947 */ /* 0x000fea0003800000 */
[----:B------:R-:W3:Y:S02]  /*02b0*/  LDCU.64 UR4, c[0x0][0x348] ;  /* 0x00006900ff0477ac */ /* 0x000ee40008000a00 */
[----:B---3--:R-:W-:Y:S02]  /*02c0*/  UIADD3 UR6, UP1, UPT, UR4, 0x80, URZ ;  /* 0x0000008004067890 */ /* 0x008fe4000ff3e0ff */
[----:B------:R-:W-:Y:S02]  /*02d0*/  UIADD3 UR4, UP0, UPT, UR4, 0x200, URZ ;  /* 0x0000020004047890 */ /* 0x000fe4000ff1e0ff */
[----:B------:R-:W-:Y:S02]  /*02e0*/  UIADD3.X UR7, UPT, UPT, URZ, UR5, URZ, UP1, !UPT ;  /* 0x00000005ff077290 */ /* 0x000fe40008ffe4ff */
[----:B------:R-:W-:-:S07]  /*02f0*/  UIADD3.X UR5, UPT, UPT, URZ, UR5, URZ, UP0, !UPT ;  /* 0x00000005ff057290 */ /* 0x000fce00087fe4ff */
[----:B------:R3:W-:Y:S02]  /*0300*/  UTMACCTL.PF [UR6] ;  /* 0x00000000060079b9 */ /* 0x0007e40008040000 */
[----:B------:R3:W-:Y:S02]  /*0310*/  UTMACCTL.PF [UR4] ;  /* 0x00000000040079b9 */ /* 0x0007e40008040000 */
[----:B---3--:R-:W-:Y:S01]  /*0320*/  NOP ;  /* 0x0000000000007918 */ /* 0x008fe20000000000 */
.L_x_5:
[----:B------:R-:W-:Y:S05]  /*0330*/  BSYNC.RECONVERGENT B0 ;  /* 0x0000000000007941 */ /* 0x000fea0003800200 */
.L_x_4:
[----:B------:R-:W-:Y:S04]  /*0340*/  BSSY.RECONVERGENT B0, `(.L_x_6) ;  /* 0x000000a000007945 */ /* 0x000fe80003800200 */
        /* <DEDUP_REMOVED lines=9> */
.L_x_7:
[----:B------:R-:W-:Y:S05]  /*03e0*/  BSYNC.RECONVERGENT B0 ;  /* 0x0000000000007941 */ /* 0x000fea0003800200 */
.L_x_6:
[----:B------:R-:W3:Y:S01]  /*03f0*/  LDCU.64 UR4, c[0x0][0x988] ;  /* 0x00013100ff0477ac */ /* 0x000ee20008000a00 */
[----:B------:R-:W-:Y:S02]  /*0400*/  UISETP.EQ.U32.AND UP2, UPT, UR8, URZ, UPT ;  /* 0x000000ff0800728c */ /* 0x000fe4000bf42070 */
[----:B------:R-:W-:Y:S02]  /*0410*/  UPLOP3.LUT UP3, UPT, UPT, UPT, UPT, 0x80, 0x8 ;  /* 0x000000000008789c */ /* 0x000fe40003f6f070 */
[----:B---3--:R-:W-:-:S04]  /*0420*/  UISETP.NE.U32.AND UP0, UPT, UR4, URZ, UPT ;  /* 0x000000ff0400728c */ /* 0x008fc8000bf05070 */
[----:B------:R-:W-:-:S04]  /*0430*/  UISETP.NE.AND.EX UP1, UPT, UR5, URZ, UPT, UP0 ;  /* 0x000000ff0500728c */ /* 0x000fc8000bf25300 */
[----:B------:R-:W-:-:S04]  /*0440*/  UISETP.EQ.OR.EX UP4, UPT, UR9, URZ, !UP1, UP2 ;  /* 0x000000ff0900728c */ /* 0x000fc8000cf82720 */
[----:B------:R-:W-:-:S06]  /*0450*/  UP2UR UR4, UPR, URZ, 0x10 ;  /* 0x00000010ff047883 */ /* 0x000fcc0008000000 */
[----:B------:R-:W-:Y:S01]  /*0460*/  MOV R54, UR4 ;  /* 0x0000000400367c02 */ /* 0x000fe20008000f00 */
[----:B------:R-:W-:Y:S06]  /*0470*/  BRA.U !UP4, `(.L_x_8) ;  /* 0x000000010c207547 */ /* 0x000fec000b800000 */
[----:B------:R-:W-:Y:S01]  /*0480*/  UISETP.NE.U32.AND UP2, UPT, UR8, URZ, UPT ;  /* 0x000000ff0800728c */ /* 0x000fe2000bf45070 */
[----:B-----5:R-:W-:Y:S01]  /*0490*/  FSETP.NEU.AND P0, PT, R26, RZ, PT ;  /* 0x000000ff1a00720b */ /* 0x020fe20003f0d000 */
[----:B------:R-:W-:Y:S02]  /*04a0*/  USEL UR4, URZ, 0xffffffff, UP1 ;  /* 0xffffffffff047887 */ /* 0x000fe40008800000 */
[----:B------:R-:W-:-:S10]  /*04b0*/  UISETP.NE.AND.EX UP2, UPT, UR9, URZ, UPT, UP2 ;  /* 0x000000ff0900728c */ /* 0x000fd4000bf45320 */
[----:B------:R-:W-:Y:S01]  /*04c0*/  VOTEU.ANY UP0, P0 ;  /* 0x0000000000ff7886 */ /* 0x000fe20000000100 */
[----:B------:R-:W-:-:S04]  /*04d0*/  @!UP2 USEL UR4, URZ, 0xffffffff, UP0 ;  /* 0xffffffffff04a887 */ /* 0x000fc80008000000 */
[----:B------:R-:W-:-:S04]  /*04e0*/  ULOP3.LUT UR4, UR4, 0x1, URZ, 0xc0, !UPT ;  /* 0x0000000104047892 */ /* 0x000fc8000f8ec0ff */
[----:B------:R-:W-:-:S11]  /*04f0*/  UISETP.NE.U32.AND UP3, UPT, UR4, 0x1, UPT ;  /* 0x000000010400788c */ /* 0x000fd6000bf65070 */
.L_x_8:
[----:B------:R-:W3:Y:S02]  /*0500*/  SHFL.IDX PT, R2, R49, RZ, 0x1f ;  /* 0x00001fff31027589 */ /* 0x000ee400000e0000 */
[----:B---3--:R-:W-:-:S13]  /*0510*/  ISETP.NE.AND P0, PT, R2, RZ, PT ;  /* 0x000000ff0200720c */ /* 0x008fda0003f05270 */
[----:B------:R-:W-:Y:S05]  /*0520*/  @P0 BRA `(.L_x_9) ;  /* 0x0000000400140947 */ /* 0x000fea0003800000 */
[----:B------:R-:W-:Y:S01]  /*0530*/  ELECT P0, URZ, PT ;  /* 0x0000000000ff782f */ /* 0x000fe20003800000 */
[----:B------:R-:W-:-:S12]  /*0540*/  BSSY.RECONVERGENT B0, `(.L_x_9) ;  /* 0x0000043000007945 */ /* 0x000fd80003800200 */
[----:B------:R-:W-:Y:S05]  /*0550*/  @!P0 BRA `(.L_x_10) ;  /* 0x0000000400048947 */ /* 0x000fea0003800000 */
[----:B------:R-:W3:Y:S01]  /*0560*/  S2UR UR4, SR_CgaCtaId ;  /* 0x00000000000479c3 */ /* 0x000ee20000008800 */
[----:B------:R-:W-:Y:S01]  /*0570*/  UMOV UR5, 0x400 ;  /* 0x0000040000057882 */ /* 0x000fe20000000000 */
[----:B------:R-:W-:Y:S01]  /*0580*/  UMOV UR8, 0x1 ;  /* 0x0000000100087882 */ /* 0x000fe20000000000 */
[----:B------:R-:W-:Y:S01]  /*0590*/  UMOV UR6, 0x2 ;  /* 0x0000000200067882 */ /* 0x000fe20000000000 */
[----:B------:R-:W-:-:S04]  /*05a0*/  UIADD3 UR8, UPT, UPT, -UR8, 0x100000, URZ ;  /* 0x0010000008087890 */ /* 0x000fc8000fffe1ff */
[----:B------:R-:W-:Y:S02]  /*05b0*/  USHF.L.U32 UR9, UR8, 0xb, URZ ;  /* 0x0000000b08097899 */ /* 0x000fe400080006ff */
[----:B------:R-:W-:Y:S02]  /*05c0*/  USHF.L.U32 UR8, UR8, 0x1, URZ ;  /* 0x0000000108087899 */ /* 0x000fe400080006ff */
[----:B------:R-:W-:-:S04]  /*05d0*/  UIADD3 UR6, UPT, UPT, -UR6, 0x100000, URZ ;  /* 0x0010000006067890 */ /* 0x000fc8000fffe1ff */
[----:B------:R-:W-:Y:S02]  /*05e0*/  USHF.L.U32 UR7, UR6, 0xb, URZ ;  /* 0x0000000b06077899 */ /* 0x000fe400080006ff */
[----:B------:R-:W-:Y:S02]  /*05f0*/  USHF.L.U32 UR6, UR6, 0x1, URZ ;  /* 0x0000000106067899 */ /* 0x000fe400080006ff */
[----:B---3--:R-:W-:Y:S01]  /*0600*/  ULEA UR4, UR4, UR5, 0x18 ;  /* 0x0000000504047291 */ /* 0x008fe2000f8ec0ff */
[----:B------:R-:W3:Y:S11]  /*0610*/  FENCE.VIEW.ASYNC.S ;  /* 0x00000000000073c6 */ /* 0x000ef60000000000 */
[----:B---3--:R3:W4:Y:S01]  /*0620*/  SYNCS.EXCH.64 URZ, [UR4], UR8 ;  /* 0x0000000804ff75b2 */ /* 0x0087220008000100 */
[----:B------:R3:W1:Y:S01]  /*0630*/  SYNCS.EXCH.64 URZ, [UR4+0xd0], UR6 ;  /* 0x0000d00604ff75b2 */ /* 0x0006620008000100 */
        /* <DEDUP_REMOVED lines=49> */
[----:B------:R3:W1:Y:S02]  /*0950*/  SYNCS.EXCH.64 URZ, [UR4+0x198], UR6 ;  /* 0x0001980604ff75b2 */ /* 0x0006640008000100 */
[----:B---34-:R-:W-:Y:S01]  /*0960*/  NOP ;  /* 0x0000000000007918 */ /* 0x018fe20000000000 */
.L_x_10:
[----:B------:R-:W-:Y:S05]  /*0970*/  BSYNC.RECONVERGENT B0 ;  /* 0x0000000000007941 */ /* 0x000fea0003800200 */
.L_x_9:
[----:B------:R-:W3:Y:S01]  /*0980*/  SHFL.IDX PT, R2, R49, RZ, 0x1f ;  /* 0x00001fff31027589 */ /* 0x000ee200000e0000 */
[----:B------:R-:W-:Y:S01]  /*0990*/  NOP ;  /* 0x0000000000007918 */ /* 0x000fe20000000000 */
[----:B---3--:R-:W-:-:S13]  /*09a0*/  ISETP.NE.AND P0, PT, R2, 0x1, PT ;  /* 0x000000010200780c */ /* 0x008fda0003f05270 */
[----:B------:R-:W-:Y:S05]  /*09b0*/  @P0 BRA `(.L_x_11) ;  /* 0x0000000000500947 */ /* 0x000fea0003800000 */
        /* <DEDUP_REMOVED lines=9> */
[----:B------:R-:W-:Y:S01]  /*0a50*/  USHF.L.U32 UR6, UR6, 0x1, URZ ;  /* 0x0000000106067899 */ /* 0x000fe200080006ff */
[----:B------:R-:W-:Y:S01]  /*0a60*/  ELECT P0, URZ, PT ;  /* 0x0000000000ff782f */ /* 0x000fe20003800000 */
[----:B---3--:R-:W-:Y:S01]  /*0a70*/  ULEA UR4, UR4, UR5, 0x18 ;  /* 0x0000000504047291 */ /* 0x008fe2000f8ec0ff */
[----:B------:R-:W3:Y:S11]  /*0a80*/  FENCE.VIEW.ASYNC.S ;  /* 0x00000000000073c6 */ /* 0x000ef60000000000 */
[----:B---3--:R3:W4:Y:S01]  /*0a90*/  SYNCS.EXCH.64 URZ, [UR4+0x1a0], UR8 ;  /* 0x0001a00804ff75b2 */ /* 0x0087220008000100 */
[----:B------:R3:W1:Y:S01]  /*0aa0*/  SYNCS.EXCH.64 URZ, [UR4+0x1b8], UR6 ;  /* 0x0001b80604ff75b2 */ /* 0x0006620008000100 */
[----:B------:R3:W1:Y:S01]  /*0ab0*/  SYNCS.EXCH.64 URZ, [UR4+0x1a8], UR8 ;  /* 0x0001a80804ff75b2 */ /* 0x0006620008000100 */
[----:B------:R3:W1:Y:S01]  /*0ac0*/  SYNCS.EXCH.64 URZ, [UR4+0x1c0], UR6 ;  /* 0x0001c00604ff75b2 */ /* 0x0006620008000100 */
[----:B------:R3:W1:Y:S01]  /*0ad0*/  SYNCS.EXCH.64 URZ, [UR4+0x1b0], UR8 ;  /* 0x0001b00804ff75b2 */ /* 0x0006620008000100 */
[----:B------:R3:W1:Y:S01]  /*0ae0*/  SYNCS.EXCH.64 URZ, [UR4+0x1c8], UR6 ;  /* 0x0001c80604ff75b2 */ /* 0x0006620008000100 */
[----:B------:R-:W-:Y:S01]  /*0af0*/  NOP ;  /* 0x0000000000007918 */ /* 0x000fe20000000000 */
.L_x_11:
[----:B------:R-:W2:Y:S01]  /*0b00*/  SHFL.IDX PT, R2, R49, RZ, 0x1f ;  /* 0x00001fff31027589 */ /* 0x000ea200000e0000 */
[----:B------:R-:W-:Y:S01]  /*0b10*/  NOP ;  /* 0x0000000000007918 */ /* 0x000fe20000000000 */
[----:B--2---:R-:W-:-:S13]  /*0b20*/  ISETP.NE.AND P0, PT, R2, 0x3, PT ;  /* 0x000000030200780c */ /* 0x004fda0003f05270 */
[----:B------:R-:W-:Y:S05]  /*0b30*/  @P0 BRA `(.L_x_12) ;  /* 0x0000000000300947 */ /* 0x000fea0003800000 */
[----:B---3--:R-:W2:Y:S01]  /*0b40*/  S2UR UR4, SR_CgaCtaId ;  /* 0x00000000000479c3 */ /* 0x008ea20000008800 */
[----:B------:R-:W-:Y:S01]  /*0b50*/  UMOV UR6, 0x400 ;  /* 0x0000040000067882 */ /* 0x000fe20000000000 */
[----:B------:R-:W-:Y:S01]  /*0b60*/  UMOV UR5, 0x20 ;  /* 0x0000002000057882 */ /* 0x000fe20000000000 */
[----:B------:R-:W-:Y:S01]  /*0b70*/  ELECT P0, URZ, PT ;  /* 0x0000000000ff782f */ /* 0x000fe20003800000 */
[----:B--2---:R-:W-:Y:S02]  /*0b80*/  ULEA UR6, UR4, UR6, 0x18 ;  /* 0x0000000604067291 */ /* 0x004fe4000f8ec0ff */
[----:B------:R-:W-:-:S04]  /*0b90*/  UIADD3 UR4, UPT, UPT, -UR5, 0x100000, URZ ;  /* 0x0010000005047890 */ /* 0x000fc8000fffe1ff */
[----:B------:R-:W-:Y:S02]  /*0ba0*/  USHF.L.U32 UR5, UR4, 0xb, URZ ;  /* 0x0000000b04057899 */ /* 0x000fe400080006ff */
[----:B------:R-:W-:Y:S01]  /*0bb0*/  USHF.L.U32 UR4, UR4, 0x1, URZ ;  /* 0x0000000104047899 */ /* 0x000fe200080006ff */
[----:B------:R-:W2:Y:S11]  /*0bc0*/  FENCE.VIEW.ASYNC.S ;  /* 0x00000000000073c6 */ /* 0x000eb60000000000 */
[----:B--2---:R2:W3:Y:S01]  /*0bd0*/  SYNCS.EXCH.64 URZ, [UR6+0x1d0], UR4 ;  /* 0x0001d00406ff75b2 */ /* 0x0044e20008000100 */
[----:B------:R2:W1:Y:S01]  /*0be0*/  SYNCS.EXCH.64 URZ, [UR6+0x1d8], UR4 ;  /* 0x0001d80406ff75b2 */ /* 0x0004620008000100 */
[----:B------:R-:W-:Y:S01]  /*0bf0*/  NOP ;  /* 0x0000000000007918 */ /* 0x000fe20000000000 */
.L_x_12:
[----:B------:R-:W4:Y:S01]  /*0c00*/  SHFL.IDX PT, R2, R49, RZ, 0x1f ;  /* 0x00001fff31027589 */ /* 0x000f2200000e0000 */
[----:B------:R-:W-:Y:S01]  /*0c10*/  NOP ;  /* 0x0000000000007918 */ /* 0x000fe20000000000 */
[----:B----4-:R-:W-:-:S13]  /*0c20*/  ISETP.NE.AND P0, PT, R2, 0x4, PT ;  /* 0x000000040200780c */ /* 0x010fda0003f05270 */
[----:B------:R-:W-:Y:S05]  /*0c30*/  @P0 BRA `(.L_x_13) ;  /* 0x0000000000440947 */ /* 0x000fea0003800000 */
[----:B--23--:R-:W2:Y:S01]  /*0c40*/  S2UR UR6, SR_CgaCtaId ;  /* 0x00000000000679c3 */ /* 0x00cea20000008800 */
[----:B------:R-:W-:Y:S01]  /*0c50*/  UMOV UR4, 0x1e0 ;  /* 0x000001e000047882 */ /* 0x000fe20000000000 */
[----:B------:R-:W-:Y:S01]  /*0c60*/  UMOV UR5, 0x400 ;  /* 0x0000040000057882 */ /* 0x000fe20000000000 */
[----:B------:R-:W-:Y:S01]  /*0c70*/  USEL UR4, UR4, 0x1a0, UP3 ;  /* 0x000001a004047887 */ /* 0x000fe20009800000 */
[----:B------:R-:W-:Y:S01]  /*0c80*/  UMOV UR8, 0x1 ;  /* 0x0000000100087882 */ /* 0x000fe20000000000 */
[----:B------:R-:W-:Y:S01]  /*0c90*/  ELECT P0, URZ, PT ;  /* 0x0000000000ff782f */ /* 0x000fe20003800000 */
[----:B------:R-:W-:-:S04]  /*0ca0*/  UIADD3 UR8, UPT, UPT, -UR8, 0x100000, URZ ;  /* 0x0010000008087890 */ /* 0x000fc8000fffe1ff */
[----:B------:R-:W-:Y:S02]  /*0cb0*/  USHF.L.U32 UR9, UR8, 0xb, URZ ;  /* 0x0000000b08097899 */ /* 0x000fe400080006ff */
[----:B------:R-:W-:Y:S02]  /*0cc0*/  USHF.L.U32 UR8, UR8, 0x1, URZ ;  /* 0x0000000108087899 */ /* 0x000fe400080006ff */
[----:B--2---:R-:W-:Y:S02]  /*0cd0*/  ULEA UR6, UR6, UR5, 0x18 ;  /* 0x0000000506067291 */ /* 0x004fe4000f8ec0ff */
[----:B------:R-:W-:-:S04]  /*0ce0*/  UIADD3 UR4, UPT, UPT, -UR4, 0x100000, URZ ;  /* 0x0010000004047890 */ /* 0x000fc8000fffe1ff */
[----:B------:R-:W-:Y:S02]  /*0cf0*/  USHF.L.U32 UR5, UR4, 0xb, URZ ;  /* 0x0000000b04057899 */ /* 0x000fe400080006ff */
[----:B------:R-:W-:Y:S01]  /*0d00*/  USHF.L.U32 UR4, UR4, 0x1, URZ ;  /* 0x0000000104047899 */ /* 0x000fe200080006ff */
[----:B------:R-:W2:Y:S03]  /*0d10*/  FENCE.VIEW.ASYNC.S ;  /* 0x00000000000073c6 */ /* 0x000ea60000000000 */
[----:B--2---:R4:W2:Y:S08]  /*0d20*/  SYNCS.EXCH.64 URZ, [UR6+0x1e0], UR8 ;  /* 0x0001e00806ff75b2 */ /* 0x0048b00008000100 */
[----:B------:R4:W3:Y:S02]  /*0d30*/  SYNCS.EXCH.64 URZ, [UR6+0x1e8], UR4 ;  /* 0x0001e80406ff75b2 */ /* 0x0008e40008000100 */
[----:B----4-:R-:W-:Y:S01]  /*0d40*/  NOP ;  /* 0x0000000000007918 */ /* 0x010fe20000000000 */
.L_x_13:
[----:B------:R-:W4:Y:S01]  /*0d50*/  SHFL.IDX PT, R2, R49, RZ, 0x1f ;  /* 0x00001fff31027589 */ /* 0x000f2200000e0000 */
[----:B------:R-:W-:Y:S01]  /*0d60*/  NOP ;  /* 0x0000000000007918 */ /* 0x000fe20000000000 */
[----:B----4-:R-:W-:-:S13]  /*0d70*/  ISETP.NE.AND P0, PT, R2, 0x5, PT ;  /* 0x000000050200780c */ /* 0x010fda0003f05270 */
[----:B------:R-:W-:Y:S05]  /*0d80*/  @P0 BRA `(.L_x_14) ;  /* 0x0000000000480947 */ /* 0x000fea0003800000 */
[----:B--2---:R-:W2:Y:S01]  /*0d90*/  S2UR UR5, SR_CgaCtaId ;  /* 0x00000000000579c3 */ /* 0x004ea20000008800 */
[----:B---3--:R-:W-:Y:S01]  /*0da0*/  UMOV UR4, 0x400 ;  /* 0x0000040000047882 */ /* 0x008fe20000000000 */
        /* <DEDUP_REMOVED lines=9> */
[----:B--2---:R-:W-:Y:S01]  /*0e40*/  ULEA UR4, UR5, UR4, 0x18 ;  /* 0x0000000405047291 */ /* 0x004fe2000f8ec0ff */
[----:B------:R-:W2:Y:S11]  /*0e50*/  FENCE.VIEW.ASYNC.S ;  /* 0x00000000000073c6 */ /* 0x000eb60000000000 */
[----:B--2---:R4:W2:Y:S01]  /*0e60*/  SYNCS.EXCH.64 URZ, [UR4+0x1f0], UR8 ;  /* 0x0001f00804ff75b2 */ /* 0x0048a20008000100 */
[----:B------:R4:W3:Y:S01]  /*0e70*/  SYNCS.EXCH.64 URZ, [UR4+0x200], UR6 ;  /* 0x0002000604ff75b2 */ /* 0x0008e20008000100 */
[----:B------:R4:W1:Y:S01]  /*0e80*/  SYNCS.EXCH.64 URZ, [UR4+0x1f8], UR8 ;  /* 0x0001f80804ff75b2 */ /* 0x0008620008000100 */
[----:B------:R4:W1:Y:S02]  /*0e90*/  SYNCS.EXCH.64 URZ, [UR4+0x208], UR6 ;  /* 0x0002080604ff75b2 */ /* 0x0008640008000100 */
[----:B----4-:R-:W-:Y:S01]  /*0ea0*/  NOP ;  /* 0x0000000000007918 */ /* 0x010fe20000000000 */
.L_x_14:
[----:B--23--:R-:W2:Y:S01]  /*0eb0*/  LDCU UR4, c[0x0][0x36c] ;  /* 0x00006d80ff0477ac */ /* 0x00cea20008000800 */
[----:B------:R-:W-:Y:S01]  /*0ec0*/  ISETP.NE.OR P3, PT, R0, 0x2, !P3 ;  /* 0x000000020000780c */ /* 0x000fe20005f65670 */
[----:B------:R-:W-:Y:S01]  /*0ed0*/  NOP ;  /* 0x0000000000007918 */ /* 0x000fe20000000000 */
[----:B------:R-:W-:Y:S01]  /*0ee0*/  LOP3.LUT R2, R47, 0x1f, RZ, 0xc0, !PT ;  /* 0x0000001f2f027812 */ /* 0x000fe200078ec0ff */
[----:B------:R-:W-:Y:S02]  /*0ef0*/  UISETP.NE.AND UP4, UPT, UR18, 0x2, UPT ;  /* 0x000000021200788c */ /* 0x000fe4000bf85270 */
[----:B------:R-:W-:Y:S02]  /*0f00*/  UISETP.NE.AND UP5, UPT, UR18, URZ, UPT ;  /* 0x000000ff1200728c */ /* 0x000fe4000bfa5270 */
[----:B--2---:R-:W-:-:S09]  /*0f10*/  UISETP.EQ.U32.AND UP6, UPT, UR4, 0x1, UPT ;  /* 0x000000010400788c */ /* 0x004fd2000bfc2070 */
[----:B------:R-:W-:Y:S05]  /*0f20*/  BRA.U !UP6, `(.L_x_15) ;  /* 0x000000010e087547 */ /* 0x000fea000b800000 */
[----:B-1----:R-:W-:Y:S01]  /*0f30*/  UCGABAR_ARV ;  /* 0x00000000000079c7 */ /* 0x002fe20008000000 */
[----:B------:R-:W-:Y:S05]  /*0f40*/  BRA `(.L_x_16) ;  /* 0x0000000000047947 */ /* 0x000fea0003800000 */
.L_x_15:
[----:B-1----:R-:W-:Y:S01]  /*0f50*/  NOP ;  /* 0x0000000000007918 */ /* 0x002fe20000000000 */
.L_x_16:
[----:B------:R-:W1:Y:S01]  /*0f60*/  S2UR UR51, SR_CTAID.X ;  /* 0x00000000003379c3 */ /* 0x000e620000002500 */
[----:B------:R-:W-:-:S05]  /*0f70*/  CS2R.32 R53, SR_CgaSize ;  /* 0x0000000000357805 */ /* 0x000fca0000008a00 */
[----:B------:R-:W-:-:S05]  /*0f80*/  IMAD R53, R53, -0xa0, RZ ;  /* 0xffffff6035357824 */ /* 0x000fca00078e02ff */
[----:B------:R-:W-:-:S14]  /*0f90*/  R2UR UR5, R53 ;  /* 0x00000000350572ca */ /* 0x000fdc00000e0000 */
[----:B------:R-:W2:Y:S01]  /*0fa0*/  LDCU UR5, c[0x0][UR5+0x2b0] ;  /* 0x00005600050577ac */ /* 0x000ea20008000800 */
[----:B------:R-:W-:-:S05]  /*0fb0*/  CS2R.32 R53, SR_CgaSize ;  /* 0x0000000000357805 */ /* 0x000fca0000008a00 */
[----:B------:R-:W-:-:S05]  /*0fc0*/  IMAD R53, R53, -0xa0, RZ ;  /* 0xffffff6035357824 */ /* 0x000fca00078e02ff */
[----:B------:R-:W-:-:S14]  /*0fd0*/  R2UR UR4, R53 ;  /* 0x00000000350472ca */ /* 0x000fdc00000e0000 */
[----:B------:R-:W3:Y:S01]  /*0fe0*/  LDCU UR4, c[0x0][UR4+0x2b4] ;  /* 0x00005680040477ac */ /* 0x000ee20008000800 */
[----:B------:R-:W4:Y:S01]  /*0ff0*/  S2UR UR23, SR_CTAID.Y ;  /* 0x00000000001779c3 */ /* 0x000f220000002600 */
[----:B------:R-:W-:-:S05]  /*1000*/  CS2R.32 R53, SR_CgaSize ;  /* 0x0000000000357805 */ /* 0x000fca0000008a00 */
[----:B------:R-:W-:-:S05]  /*1010*/  IMAD R53, R53, -0xa0, RZ ;  /* 0xffffff6035357824 */ /* 0x000fca00078e02ff */
[----:B------:R-:W-:-:S14]  /*1020*/  R2UR UR7, R53 ;  /* 0x00000000350772ca */ /* 0x000fdc00000e0000 */
[----:B------:R-:W3:Y:S01]  /*1030*/  LDCU UR7, c[0x0][UR7+0x2a0] ;  /* 0x00005400070777ac */ /* 0x000ee20008000800 */
[----:B------:R-:W-:-:S05]  /*1040*/  CS2R.32 R53, SR_CgaSize ;  /* 0x0000000000357805 */ /* 0x000fca0000008a00 */
[----:B------:R-:W-:-:S05]  /*1050*/  IMAD R53, R53, -0xa0, RZ ;  /* 0xffffff6035357824 */ /* 0x000fca00078e02ff */
[----:B------:R-:W-:-:S14]  /*1060*/  R2UR UR8, R53 ;  /* 0x00000000350872ca */ /* 0x000fdc00000e0000 */
[----:B------:R-:W3:Y:S01]  /*1070*/  LDCU UR8, c[0x0][UR8+0x2a4] ;  /* 0x00005480080877ac */ /* 0x000ee20008000800 */
[----:B------:R-:W3:Y:S01]  /*1080*/  S2UR UR9, SR_CgaCtaId ;  /* 0x00000000000979c3 */ /* 0x000ee20000008800 */
[----:B------:R-:W3:Y:S01]  /*1090*/  LDCU UR19, c[0x0][0xc24] ;  /* 0x00018480ff1377ac */ /* 0x000ee20008000800 */
[----:B------:R-:W3:Y:S01]  /*10a0*/  LDCU UR39, c[0x0][0xc24] ;  /* 0x00018480ff2777ac */ /* 0x000ee20008000800 */
[----:B-1----:R-:W-:Y:S01]  /*10b0*/  I2FP.F32.U32 R3, UR51 ;  /* 0x0000003300037c45 */ /* 0x002fe20008201000 */
[----:B------:R-:W1:Y:S04]  /*10c0*/  LDCU UR22, c[0x0][0xc30] ;  /* 0x00018600ff1677ac */ /* 0x000e680008000800 */
[----:B--2---:R-:W-:Y:S01]  /*10d0*/  FMUL R3, R3, UR5 ;  /* 0x0000000503037c20 */ /* 0x004fe20008400000 */
[----:B----4-:R-:W-:-:S05]  /*10e0*/  I2FP.F32.U32 R0, UR23 ;  /* 0x0000001700007c45 */ /* 0x010fca0008201000 */
[----:B------:R-:W2:Y:S01]  /*10f0*/  F2I.U32.TRUNC.NTZ R3, R3 ;  /* 0x0000000300037305 */ /* 0x000ea2000020f000 */
[----:B---3--:R-:W-:Y:S01]  /*1100*/  FMUL R0, R0, UR4 ;  /* 0x0000000400007c20 */ /* 0x008fe20008400000 */
[----:B------:R-:W-:-:S06]  /*1110*/  USHF.L.U32 UR38, UR9, 0xa, URZ ;  /* 0x0000000a09267899 */ /* 0x000fcc00080006ff */
[----:B------:R-:W3:Y:S01]  /*1120*/  F2I.U32.TRUNC.NTZ R0, R0 ;  /* 0x0000000000007305 */ /* 0x000ee2000020f000 */
[----:B------:R-:W-:Y:S01]  /*1130*/  ULOP3.LUT UR38, UR38, 0x400, URZ, 0xc0, !UPT ;  /* 0x0000040026267892 */ /* 0x000fe2000f8ec0ff */
[----:B--2---:R-:W-:Y:S02]  /*1140*/  R2UR UR4, R3 ;  /* 0x00000000030472ca */ /* 0x004fe400000e0000 */
[----:B---3--:R-:W-:Y:S02]  /*1150*/  R2UR UR6, R0 ;  /* 0x00000000000672ca */ /* 0x008fe400000e0000 */
[----:B------:R-:W-:-:S09]  /*1160*/  PRMT R0, RZ, 0x7610, R0 ;  /* 0x00007610ff007816 */ /* 0x000fd20000000000 */
[----:B------:R-:W-:-:S04]  /*1170*/  UIADD3 UR5, UPT, UPT, -UR4, URZ, URZ ;  /* 0x000000ff04057290 */ /* 0x000fc8000fffe1ff */
[----:B------:R-:W-:Y:S02]  /*1180*/  UIMAD UR5, UR7, UR5, UR51 ;  /* 0x00000005070572a4 */ /* 0x000fe4000f8e0233 */
[----:B------:R-:W-:-:S04]  /*1190*/  UIADD3 UR4, UPT, UPT, -UR6, URZ, URZ ;  /* 0x000000ff06047290 */ /* 0x000fc8000fffe1ff */
[----:B------:R-:W-:Y:S01]  /*11a0*/  IMAD.U32 R53, RZ, RZ, UR5 ;  /* 0x00000005ff357e24 */ /* 0x000fe2000f8e00ff */
[----:B------:R-:W-:-:S06]  /*11b0*/  UIMAD UR4, UR8, UR4, UR23 ;  /* 0x00000004080472a4 */ /* 0x000fcc000f8e0217 */
[----:B------:R-:W-:Y:S01]  /*11c0*/  IMAD.U32 R52, RZ, RZ, UR4 ;  /* 0x00000004ff347e24 */ /* 0x000fe2000f8e00ff */
[----:B-1----:R-:W-:Y:S06]  /*11d0*/  BRA.U UP5, `(.L_x_17) ;  /* 0x00000001052c7547 */ /* 0x002fec000b800000 */
[----:B------:R-:W-:Y:S02]  /*11e0*/  R2UR UR4, R52 ;  /* 0x00000000340472ca */ /* 0x000fe400000e0000 */
[----:B------:R-:W-:-:S11]  /*11f0*/  R2UR UR6, R53 ;  /* 0x00000000350672ca */ /* 0x000fd600000e0000 */
[----:B------:R-:W-:-:S04]  /*1200*/  UISETP.NE.AND UP0, UPT, UR4, URZ, UPT ;  /* 0x000000ff0400728c */ /* 0x000fc8000bf05270 */
[----:B------:R-:W-:-:S04]  /*1210*/  UISETP.EQ.OR UP0, UPT, UR6, URZ, !UP0 ;  /* 0x000000ff0600728c */ /* 0x000fc8000c702670 */
[----:B------:R-:W-:Y:S02]  /*1220*/  USEL UR5, URZ, 0x1, !UP0 ;  /* 0x00000001ff057887 */ /* 0x000fe4000c000000 */
[----:B------:R-:W-:-:S04]  /*1230*/  UISETP.NE.AND UP0, UPT, UR4, URZ, UPT ;  /* 0x000000ff0400728c */ /* 0x000fc8000bf05270 */
[----:B------:R-:W-:Y:S02]  /*1240*/  USEL UR4, URZ, 0x2, UP0 ;  /* 0x00000002ff047887 */ /* 0x000fe40008000000 */
[----:B------:R-:W-:-:S04]  /*1250*/  UISETP.NE.AND UP0, UPT, UR6, 0x1, UPT ;  /* 0x000000010600788c */ /* 0x000fc8000bf05270 */
[----:B------:R-:W-:-:S04]  /*1260*/  USEL UR4, UR4, 0x2, UP0 ;  /* 0x0000000204047887 */ /* 0x000fc80008000000 */
[----:B------:R-:W-:-:S06]  /*1270*/  UIADD3 UR4, UPT, UPT, UR5, UR4, URZ ;  /* 0x0000000405047290 */ /* 0x000fcc000fffe0ff */
[----:B------:R-:W-:-:S07]  /*1280*/  IMAD.U32 R0, RZ, RZ, UR4 ;  /* 0x00000004ff007e24 */ /* 0x000fce000f8e00ff */
.L_x_17:
[----:B------:R-:W1:Y:S01]  /*1290*/  S2UR UR53, SR_CTAID.Z ;  /* 0x00000000003579c3 */ /* 0x000e620000002700 */
[----:B------:R-:W-:-:S09]  /*12a0*/  UISETP.GE.AND UP0, UPT, UR19, 0x1, UPT ;  /* 0x000000011300788c */ /* 0x000fd2000bf06270 */
[----:B------:R-:W-:Y:S05]  /*12b0*/  BRA.U !UP0, `(.L_x_18) ;  /* 0x0000000108d47547 */ /* 0x000fea000b800000 */
[----:B------:R-:W2:Y:S01]  /*12c0*/  LDCU.128 UR12, c[0x0][0xc10] ;  /* 0x00018200ff0c77ac */ /* 0x000ea20008000c00 */
[----:B------:R-:W3:Y:S01]  /*12d0*/  LDCU UR20, c[0x0][0xc0c] ;  /* 0x00018180ff1477ac */ /* 0x000ee20008000800 */
[----:B------:R-:W4:Y:S01]  /*12e0*/  LDCU UR6, c[0x0][0x370] ;  /* 0x00006e00ff0677ac */ /* 0x000f220008000800 */
[----:B------:R-:W1:Y:S01]  /*12f0*/  LDCU UR7, c[0x0][0x374] ;  /* 0x00006e80ff0777ac */ /* 0x000e620008000800 */
[----:B------:R-:W1:Y:S01]  /*1300*/  LDCU UR21, c[0x0][0xc20] ;  /* 0x00018400ff1577ac */ /* 0x000e620008000800 */
[----:B--2---:R-:W-:Y:S02]  /*1310*/  UIMAD.WIDE.U32 UR4, UR51, UR12, URZ ;  /* 0x0000000c330472a5 */ /* 0x004fe4000f8e00ff */
[----:B---3--:R-:W-:Y:S01]  /*1320*/  UISETP.NE.AND UP0, UPT, UR20, 0x1, UPT ;  /* 0x000000011400788c */ /* 0x008fe2000bf05270 */
[----:B------:R-:W2:Y:S01]  /*1330*/  LDCU.64 UR8, c[0x0][0xc28] ;  /* 0x00018500ff0877ac */ /* 0x000ea20008000a00 */
[----:B----4-:R-:W-:-:S03]  /*1340*/  UIMAD.WIDE.U32 UR10, UR6, UR12, URZ ;  /* 0x0000000c060a72a5 */ /* 0x010fc6000f8e00ff */
[----:B------:R-:W-:Y:S01]  /*1350*/  UMOV UR4, UR5 ;  /* 0x0000000500047c82 */ /* 0x000fe20008000000 */
[----:B------:R-:W-:Y:S02]  /*1360*/  UISETP.NE.AND UP2, UPT, UR19, 0x1, UPT ;  /* 0x000000011300788c */ /* 0x000fe4000bf45270 */
[----:B------:R-:W-:Y:S01]  /*1370*/  USHF.R.U32.HI UR4, URZ, UR13, UR4 ;  /* 0x0000000dff047299 */ /* 0x000fe20008011604 */
[----:B------:R-:W-:Y:S01]  /*1380*/  UMOV UR10, UR11 ;  /* 0x0000000b000a7c82 */ /* 0x000fe20008000000 */
[----:B------:R-:W-:Y:S02]  /*1390*/  UIMAD.WIDE.U32 UR16, UR23, UR15, URZ ;  /* 0x0000000f171072a5 */ /* 0x000fe4000f8e00ff */
[----:B------:R-:W-:Y:S02]  /*13a0*/  USEL UR5, UR51, UR4, !UP0 ;  /* 0x0000000433057287 */ /* 0x000fe4000c000000 */
[----:B------:R-:W-:Y:S02]  /*13b0*/  @UP0 USHF.R.U32.HI UR6, URZ, UR13, UR10 ;  /* 0x0000000dff060299 */ /* 0x000fe4000801160a */
[----:B------:R-:W-:-:S02]  /*13c0*/  UISETP.NE.AND UP0, UPT, UR14, 0x1, UPT ;  /* 0x000000010e00788c */ /* 0x000fc4000bf05270 */
[----:B-1----:R-:W-:Y:S02]  /*13d0*/  UIMAD.WIDE.U32 UR10, UR7, UR15, URZ ;  /* 0x0000000f070a72a5 */ /* 0x002fe4000f8e00ff */
[----:B--2---:R-:W-:Y:S01]  /*13e0*/  UIMAD.WIDE.U32 UR12, UR6, UR8, URZ ;  /* 0x00000008060c72a5 */ /* 0x004fe2000f8e00ff */
[----:B------:R-:W-:Y:S02]  /*13f0*/  UMOV UR4, UR17 ;  /* 0x0000001100047c82 */ /* 0x000fe40008000000 */
[----:B------:R-:W-:Y:S02]  /*1400*/  USHF.R.U32.HI UR4, URZ, UR21, UR4 ;  /* 0x00000015ff047299 */ /* 0x000fe40008011604 */
[----:B------:R-:W-:Y:S02]  /*1410*/  UMOV UR10, UR11 ;  /* 0x0000000b000a7c82 */ /* 0x000fe40008000000 */
[----:B------:R-:W-:Y:S01]  /*1420*/  UMOV UR12, UR13 ;  /* 0x0000000d000c7c82 */ /* 0x000fe20008000000 */
[----:B------:R-:W-:-:S02]  /*1430*/  @UP0 USHF.R.U32.HI UR7, URZ, UR21, UR10 ;  /* 0x00000015ff070299 */ /* 0x000fc4000801160a */
[----:B------:R-:W-:Y:S02]  /*1440*/  USEL UR4, UR23, UR4, !UP0 ;  /* 0x0000000417047287 */ /* 0x000fe4000c000000 */
[----:B------:R-:W-:Y:S02]  /*1450*/  UIMAD.WIDE.U32 UR10, UR7, UR8, URZ ;  /* 0x00000008070a72a5 */ /* 0x000fe4000f8e00ff */
[----:B------:R-:W-:Y:S02]  /*1460*/  @UP2 USHF.R.U32.HI UR6, URZ, UR9, UR12 ;  /* 0x00000009ff062299 */ /* 0x000fe4000801160c */
[----:B------:R-:W-:-:S03]  /*1470*/  UIMAD.WIDE.U32 UR12, UR4, UR8, URZ ;  /* 0x00000008040c72a5 */ /* 0x000fc6000f8e00ff */
[----:B------:R-:W-:Y:S02]  /*1480*/  UMOV UR10, UR11 ;  /* 0x0000000b000a7c82 */ /* 0x000fe40008000000 */
[----:B------:R-:W-:Y:S02]  /*1490*/  @UP2 USHF.R.U32.HI UR7, URZ, UR9, UR10 ;  /* 0x00000009ff072299 */ /* 0x000fe4000801160a */
[----:B------:R-:W-:Y:S02]  /*14a0*/  UIMAD UR10, UR6, UR19, URZ ;  /* 0x00000013060a72a4 */ /* 0x000fe4000f8e02ff */
[----:B------:R-:W-:-:S04]  /*14b0*/  UIMAD UR7, UR7, UR19, URZ ;  /* 0x00000013070772a4 */ /* 0x000fc8000f8e02ff */
[----:B------:R-:W-:-:S03]  /*14c0*/  UISETP.GE.AND UP0, UPT, UR4, UR7, UPT ;  /* 0x000000070400728c */ /* 0x000fc6000bf06270 */
[----:B------:R-:W-:Y:S01]  /*14d0*/  UMOV UR7, UR13 ;  /* 0x0000000d00077c82 */ /* 0x000fe20008000000 */
[----:B------:R-:W-:Y:S02]  /*14e0*/  UISETP.GE.OR UP0, UPT, UR5, UR10, UP0 ;  /* 0x0000000a0500728c */ /* 0x000fe40008706670 */
[----:B------:R-:W-:Y:S02]  /*14f0*/  UIMAD.WIDE.U32 UR10, UR5, UR8, URZ ;  /* 0x00000008050a72a5 */ /* 0x000fe4000f8e00ff */
[----:B------:R-:W-:Y:S02]  /*1500*/  USHF.R.U32.HI UR7, URZ, UR9, UR7 ;  /* 0x00000009ff077299 */ /* 0x000fe40008011607 */
[----:B------:R-:W-:Y:S02]  /*1510*/  UIADD3 UR10, UPT, UPT, -UR4, URZ, URZ ;  /* 0x000000ff040a7290 */ /* 0x000fe4000fffe1ff */
[----:B------:R-:W-:Y:S02]  /*1520*/  USEL UR7, UR4, UR7, !UP2 ;  /* 0x0000000704077287 */ /* 0x000fe4000d000000 */
[----:B------:R-:W-:Y:S01]  /*1530*/  UIMAD UR10, UR14, UR10, UR23 ;  /* 0x0000000a0e0a72a4 */ /* 0x000fe2000f8e0217 */
[----:B------:R-:W-:Y:S01]  /*1540*/  @!UP0 UMOV UR8, UR11 ;  /* 0x0000000b00088c82 */ /* 0x000fe20008000000 */
[----:B------:R-:W-:-:S02]  /*1550*/  UIADD3 UR11, UPT, UPT, -UR5, URZ, URZ ;  /* 0x000000ff050b7290 */ /* 0x000fc4000fffe1ff */
[----:B------:R-:W-:Y:S02]  /*1560*/  @!UP0 USHF.R.U32.HI UR8, URZ, UR9, UR8 ;  /* 0x00000009ff088299 */ /* 0x000fe40008011608 */
[----:B------:R-:W-:Y:S02]  /*1570*/  UIADD3 UR9, UPT, UPT, -UR7, URZ, URZ ;  /* 0x000000ff07097290 */ /* 0x000fe4000fffe1ff */
[----:B------:R-:W-:Y:S02]  /*1580*/  @!UP0 USEL UR8, UR5, UR8, !UP2 ;  /* 0x0000000805088287 */ /* 0x000fe4000d000000 */
[----:B------:R-:W-:Y:S02]  /*1590*/  UIMAD UR9, UR19, UR9, UR4 ;  /* 0x00000009130972a4 */ /* 0x000fe4000f8e0204 */
[----:B------:R-:W-:Y:S02]  /*15a0*/  @!UP0 UIADD3 UR7, UPT, UPT, UR7, -UR8, URZ ;  /* 0x8000000807078290 */ /* 0x000fe4000fffe0ff */
[----:B------:R-:W-:-:S02]  /*15b0*/  @!UP0 UIMAD UR6, UR9, UR6, UR8 ;  /* 0x00000006090682a4 */ /* 0x000fc4000f8e0208 */
[----:B------:R-:W-:Y:S02]  /*15c0*/  @!UP0 UIMAD UR4, UR7, UR19, UR5 ;  /* 0x00000013070482a4 */ /* 0x000fe4000f8e0205 */
[----:B------:R-:W-:Y:S02]  /*15d0*/  UIMAD UR51, UR20, UR11, UR51 ;  /* 0x0000000b143372a4 */ /* 0x000fe4000f8e0233 */
[----:B------:R-:W-:Y:S01]  /*15e0*/  UIMAD UR23, UR4, UR14, UR10 ;  /* 0x0000000e041772a4 */ /* 0x000fe2000f8e020a */
[----:B------:R-:W-:Y:S02]  /*15f0*/  @!UP0 UMOV UR5, UR6 ;  /* 0x0000000600058c82 */ /* 0x000fe40008000000 */
[----:B------:R-:W-:-:S12]  /*1600*/  UIMAD UR51, UR5, UR20, UR51 ;  /* 0x00000014053372a4 */ /* 0x000fd8000f8e0233 */
.L_x_18:
[----:B------:R-:W-:-:S09]  /*1610*/  UISETP.NE.AND UP0, UPT, UR22, 0x1, UPT ;  /* 0x000000011600788c */ /* 0x000fd2000bf05270 */
[----:B------:R-:W-:Y:S05]  /*1620*/  BRA.U UP0, `(.L_x_19) ;  /* 0x0000000100407547 */ /* 0x000fea000b800000 */
[----:B------:R-:W2:Y:S01]  /*1630*/  LDCU.128 UR8, c[0x0][0xc10] ;  /* 0x00018200ff0877ac */ /* 0x000ea20008000c00 */
[----:B------:R-:W3:Y:S01]  /*1640*/  LDCU UR12, c[0x0][0xc0c] ;  /* 0x00018180ff0c77ac */ /* 0x000ee20008000800 */
[----:B------:R-:W4:Y:S01]  /*1650*/  LDCU UR13, c[0x0][0xc20] ;  /* 0x00018400ff0d77ac */ /* 0x000f220008000800 */
[----:B--2---:R-:W-:Y:S02]  /*1660*/  UIMAD.WIDE.U32 UR4, UR51, UR8, URZ ;  /* 0x00000008330472a5 */ /* 0x004fe4000f8e00ff */
[----:B------:R-:W-:Y:S02]  /*1670*/  UIMAD.WIDE.U32 UR6, UR23, UR11, URZ ;  /* 0x0000000b170672a5 */ /* 0x000fe4000f8e00ff */
[----:B---3--:R-:W-:Y:S02]  /*1680*/  UISETP.NE.AND UP0, UPT, UR12, 0x1, UPT ;  /* 0x000000010c00788c */ /* 0x008fe4000bf05270 */
[----:B------:R-:W-:-:S03]  /*1690*/  USHF.R.U32.HI UR5, URZ, UR9, UR5 ;  /* 0x00000009ff057299 */ /* 0x000fc60008011605 */
[----:B------:R-:W-:Y:S01]  /*16a0*/  UMOV UR4, UR7 ;  /* 0x0000000700047c82 */ /* 0x000fe20008000000 */
[----:B------:R-:W-:Y:S02]  /*16b0*/  USEL UR5, UR51, UR5, !UP0 ;  /* 0x0000000533057287 */ /* 0x000fe4000c000000 */
[----:B------:R-:W-:Y:S02]  /*16c0*/  UISETP.NE.AND UP0, UPT, UR10, 0x1, UPT ;  /* 0x000000010a00788c */ /* 0x000fe4000bf05270 */
[----:B----4-:R-:W-:-:S04]  /*16d0*/  USHF.R.U32.HI UR4, URZ, UR13, UR4 ;  /* 0x0000000dff047299 */ /* 0x010fc80008011604 */
[----:B------:R-:W-:-:S04]  /*16e0*/  USEL UR4, UR23, UR4, !UP0 ;  /* 0x0000000417047287 */ /* 0x000fc8000c000000 */
[----:B------:R-:W-:Y:S02]  /*16f0*/  UIADD3 UR6, UPT, UPT, UR5, -UR4, URZ ;  /* 0x8000000405067290 */ /* 0x000fe4000fffe0ff */
[----:B------:R-:W-:Y:S02]  /*1700*/  UIADD3 UR4, UPT, UPT, -UR5, UR4, URZ ;  /* 0x0000000405047290 */ /* 0x000fe4000fffe1ff */
[----:B------:R-:W-:Y:S02]  /*1710*/  UIMAD UR23, UR6, UR10, UR23 ;  /* 0x0000000a061772a4 */ /* 0x000fe4000f8e0217 */
[----:B------:R-:W-:-:S12]  /*1720*/  UIMAD UR51, UR4, UR12, UR51 ;  /* 0x0000000c043372a4 */ /* 0x000fd8000f8e0233 */
.L_x_19:
[----:B------:R-:W-:Y:S01]  /*1730*/  UISETP.NE.AND UP0, UPT, UR18, 0x2, UPT ;  /* 0x000000021200788c */ /* 0x000fe2000bf05270 */
[----:B------:R-:W-:Y:S09]  /*1740*/  BRA.U !UP6, `(.L_x_20) ;  /* 0x000000010e0c7547 */ /* 0x000ff2000b800000 */
[----:B------:R-:W-:Y:S01]  /*1750*/  UCGABAR_WAIT ;  /* 0x0000000000007dc7 */ /* 0x000fe20008000000 */
[----:B------:R-:W-:Y:S01]  /*1760*/  CCTL.IVALL ;  /* 0x00000000ff00798f */ /* 0x000fe20002000000 */
[----:B------:R-:W-:Y:S05]  /*1770*/  BRA `(.L_x_21) ;  /* 0x0000000000047947 */ /* 0x000fea0003800000 */
.L_x_20:
[----:B------:R-:W-:Y:S06]  /*1780*/  BAR.SYNC.DEFER_BLOCKING 0x0 ;  /* 0x0000000000007b1d */ /* 0x000fec0000010000 */
.L_x_21:
[----:B------:R-:W-:Y:S05]  /*1790*/  BRA.U UP0, `(.L_x_22) ;  /* 0x0000002500707547 */ /* 0x000fea000b800000 */
[----:B------:R-:W2:Y:S01]  /*17a0*/  LDCU UR5, c[0x0][0x388] ;  /* 0x00007100ff0577ac */ /* 0x000ea20008000800 */
[----:B------:R-:W3:Y:S01]  /*17b0*/  S2UR UR9, SR_CgaCtaId ;  /* 0x00000000000979c3 */ /* 0x000ee20000008800 */
[----:B------:R-:W-:Y:S01]  /*17c0*/  PLOP3.LUT P1, PT, PT, PT, UP3, 0x80, 0x8 ;  /* 0x000000000008781c */ /* 0x000fe20003f2f038 */
[----:B------:R-:W-:Y:S01]  /*17d0*/  IMAD.MOV.U32 R3, RZ, RZ, 0x1 ;  /* 0x00000001ff037424 */ /* 0x000fe200078e00ff */
[----:B------:R-:W4:Y:S01]  /*17e0*/  LDCU UR8, c[0x0][0x38c] ;  /* 0x00007180ff0877ac */ /* 0x000f220008000800 */
[----:B------:R-:W-:Y:S01]  /*17f0*/  ISETP.EQ.OR P2, PT, R2, RZ, P3 ;  /* 0x000000ff0200720c */ /* 0x000fe20001f42670 */
[----:B------:R-:W-:Y:S01]  /*1800*/  IMAD.MOV.U32 R2, RZ, RZ, RZ ;  /* 0x000000ffff027224 */ /* 0x000fe200078e00ff */
[----:B------:R-:W-:Y:S01]  /*1810*/  PLOP3.LUT P1, PT, P1, PT, PT, 0x8, 0x80 ;  /* 0x000000000080781c */ /* 0x000fe20000f2e170 */
[----:B------:R-:W4:Y:S01]  /*1820*/  LDCU.64 UR6, c[0x0][0x390] ;  /* 0x00007200ff0677ac */ /* 0x000f220008000a00 */
[----:B------:R-:W-:Y:S02]  /*1830*/  UISETP.NE.AND UP1, UPT, UR18, URZ, UPT ;  /* 0x000000ff1200728c */ /* 0x000fe4000bf25270 */
[----:B------:R-:W-:Y:S01]  /*1840*/  USEL UR37, URZ, 0x1, UP4 ;  /* 0x00000001ff257887 */ /* 0x000fe2000a000000 */
[----:B------:R-:W4:Y:S01]  /*1850*/  LDCU UR54, c[0x0][0x370] ;  /* 0x00006e00ff3677ac */ /* 0x000f220008000800 */
[----:B--2---:R-:W-:Y:S01]  /*1860*/  UIADD3 UR5, UPT, UPT, UR5, 0x1f, URZ ;  /* 0x0000001f05057890 */ /* 0x004fe2000fffe0ff */
[----:B------:R-:W2:Y:S03]  /*1870*/  LDCU.64 UR44, c[0x0][0x348] ;  /* 0x00006900ff2c77ac */ /* 0x000ea60008000a00 */
[----:B------:R-:W-:Y:S01]  /*1880*/  USHF.R.S32.HI UR4, URZ, 0x1f, UR5 ;  /* 0x0000001fff047899 */ /* 0x000fe20008011405 */
[----:B-1----:R-:W1:Y:S03]  /*1890*/  LDCU UR53, c[0x0][0x374] ;  /* 0x00006e80ff3577ac */ /* 0x002e660008000800 */
[----:B------:R-:W-:-:S02]  /*18a0*/  ULEA.HI UR4, UR4, UR5, URZ, 0x5 ;  /* 0x0000000504047291 */ /* 0x000fc4000f8f28ff */
[----:B---3--:R-:W-:Y:S02]  /*18b0*/  USHF.L.U32 UR5, UR9, 0x5, URZ ;  /* 0x0000000509057899 */ /* 0x008fe400080006ff */
[----:B------:R-:W-:Y:S02]  /*18c0*/  USHF.R.S32.HI UR4, URZ, 0x5, UR4 ;  /* 0x00000005ff047899 */ /* 0x000fe40008011404 */
[----:B------:R-:W-:Y:S02]  /*18d0*/  ULOP3.LUT UR57, UR5, 0x20, URZ, 0xe2, !UPT ;  /* 0x0000002005397892 */ /* 0x000fe4000f8ee2ff */
[----:B----4-:R-:W-:Y:S02]  /*18e0*/  UIMAD UR4, UR4, UR8, URZ ;  /* 0x00000008040472a4 */ /* 0x010fe4000f8e02ff */
[----:B------:R-:W-:Y:S02]  /*18f0*/  USEL UR37, UR37, 0x2, UP1 ;  /* 0x0000000225257887 */ /* 0x000fe40008800000 */
[----:B------:R-:W-:Y:S01]  /*1900*/  UIMAD UR4, UR4, UR6, URZ ;  /* 0x00000006040472a4 */ /* 0x000fe2000f8e02ff */
[----:B------:R-:W-:Y:S01]  /*1910*/  UMOV UR30, URZ ;  /* 0x000000ff001e7c82 */ /* 0x000fe20008000000 */
[----:B------:R-:W-:-:S02]  /*1920*/  UMOV UR31, URZ ;  /* 0x000000ff001f7c82 */ /* 0x000fc40008000000 */
[----:B------:R-:W-:Y:S01]  /*1930*/  UIMAD UR55, UR4, UR7, URZ ;  /* 0x00000007043772a4 */ /* 0x000fe2000f8e02ff */
[----:B------:R-:W-:-:S03]  /*1940*/  UMOV UR42, URZ ;  /* 0x000000ff002a7c82 */ /* 0x000fc60008000000 */
[----:B------:R-:W-:Y:S02]  /*1950*/  UISETP.NE.AND UP2, UPT, UR55, URZ, UPT ;  /* 0x000000ff3700728c */ /* 0x000fe4000bf45270 */
[----:B------:R-:W-:-:S04]  /*1960*/  UISETP.LT.U32.AND UP0, UPT, UR55, 0x1a, UPT ;  /* 0x0000001a3700788c */ /* 0x000fc8000bf01070 */
[----:B------:R-:W-:-:S04]  /*1970*/  USEL UR4, UR55, 0x1a, UP0 ;  /* 0x0000001a37047887 */ /* 0x000fc80008000000 */
[----:B------:R-:W-:Y:S02]  /*1980*/  UIADD3 UR5, UPT, UPT, UR4, -0x1, URZ ;  /* 0xffffffff04057890 */ /* 0x000fe4000fffe0ff */
[----:B------:R-:W-:Y:S02]  /*1990*/  @!UP2 UIADD3 UR5, UPT, UPT, UR4, URZ, URZ ;  /* 0x000000ff0405a290 */ /* 0x000fe4000fffe0ff */
[----:B------:R-:W-:Y:S02]  /*19a0*/  UIADD3 UR52, UPT, UPT, UR55, -UR4, URZ ;  /* 0x8000000437347290 */ /* 0x000fe4000fffe0ff */
[----:B-12---:R-:W-:-:S12]  /*19b0*/  UIADD3 UR56, UPT, UPT, UR5, 0x1, URZ ;  /* 0x0000000105387890 */ /* 0x006fd8000fffe0ff */
.L_x_40:
[----:B------:R-:W1:Y:S01]  /*19c0*/  S2UR UR29, SR_CgaCtaId ;  /* 0x00000000001d79c3 */ /* 0x000e620000008800 */
[----:B------:R-:W-:Y:S01]  /*19d0*/  UMOV UR4, 0x400 ;  /* 0x0000040000047882 */ /* 0x000fe20000000000 */
[----:B------:R-:W-:Y:S01]  /*19e0*/  SHF.L.U32 R0, R3, 0x1f, RZ ;  /* 0x0000001f03007819 */ /* 0x000fe200000006ff */
[----:B------:R-:W-:Y:S02]  /*19f0*/  UISETP.NE.AND UP0, UPT, UR55, URZ, UPT ;  /* 0x000000ff3700728c */ /* 0x000fe4000bf05270 */
[----:B------:R-:W-:Y:S02]  /*1a00*/  USHF.L.U32 UR43, UR51, 0x6, URZ ;  /* 0x00000006332b7899 */ /* 0x000fe400080006ff */
[----:B------:R-:W-:Y:S01]  /*1a10*/  ULEA UR19, UR23, UR57, 0x6 ;  /* 0x0000003917137291 */ /* 0x000fe2000f8e30ff */
[----:B------:R-:W-:Y:S01]  /*1a20*/  UMOV UR26, URZ ;  /* 0x000000ff001a7c82 */ /* 0x000fe20008000000 */
[----:B------:R-:W-:Y:S01]  /*1a30*/  UMOV UR22, URZ ;  /* 0x000000ff00167c82 */ /* 0x000fe20008000000 */
[----:B------:R-:W-:Y:S01]  /*1a40*/  UMOV UR21, URZ ;  /* 0x000000ff00157c82 */ /* 0x000fe20008000000 */
[----:B------:R-:W-:Y:S01]  /*1a50*/  UMOV UR20, URZ ;  /* 0x000000ff00147c82 */ /* 0x000fe20008000000 */
[----:B-1----:R-:W-:-:S04]  /*1a60*/  ULEA UR29, UR29, UR4, 0x18 ;  /* 0x000000041d1d7291 */ /* 0x002fc8000f8ec0ff */
[----:B------:R-:W-:-:S09]  /*1a70*/  ULEA UR4, UR30, UR29, 0x3 ;  /* 0x0000001d1e047291 */ /* 0x000fd2000f8e18ff */
[----:B------:R1:W2:Y:S01]  /*1a80*/  SYNCS.PHASECHK.TRANS64.TRYWAIT P0, [UR4+0xd0], R0 ;  /* 0x0000d000ff0075a7 */ /* 0x0002a20008001104 */
[----:B------:R-:W-:Y:S05]  /*1a90*/  BRA.U !UP0, `(.L_x_23) ;  /* 0x0000000508a87547 */ /* 0x000fea000b800000 */
[----:B------:R-:W3:Y:S01]  /*1aa0*/  LDCU.128 UR12, c[0x0][0x480] ;  /* 0x00009000ff0c77ac */ /* 0x000ee20008000c00 */
[----:B------:R-:W4:Y:S01]  /*1ab0*/  LDCU.128 UR8, c[0x0][0x490] ;  /* 0x00009200ff0877ac */ /* 0x000f220008000c00 */
[----:B------:R-:W1:Y:S01]  /*1ac0*/  LDCU.64 UR20, c[0x0][0x4c0] ;  /* 0x00009800ff1477ac */ /* 0x000e620008000a00 */
[----:B------:R-:W1:Y:S01]  /*1ad0*/  LDCU.64 UR16, c[0x0][0x4f0] ;  /* 0x00009e00ff1077ac */ /* 0x000e620008000a00 */
[----:B------:R-:W1:Y:S01]  /*1ae0*/  LDCU UR18, c[0x0][0x4c8] ;  /* 0x00009900ff1277ac */ /* 0x000e620008000800 */
[----:B---3--:R-:W-:Y:S02]  /*1af0*/  UIMAD.WIDE.U32 UR4, UR43, UR13, URZ ;  /* 0x0000000d2b0472a5 */ /* 0x008fe4000f8e00ff */
[----:B------:R-:W-:Y:S02]  /*1b00*/  UISETP.NE.AND UP0, UPT, UR12, 0x1, UPT ;  /* 0x000000010c00788c */ /* 0x000fe4000bf05270 */
[----:B------:R-:W-:Y:S01]  /*1b10*/  USHF.R.U32.HI UR5, URZ, UR14, UR5 ;  /* 0x0000000eff057299 */ /* 0x000fe20008011605 */
[----:B------:R-:W3:Y:S03]  /*1b20*/  LDCU UR51, c[0x0][0x38c] ;  /* 0x00007180ff3377ac */ /* 0x000ee60008000800 */
[----:B------:R-:W-:-:S02]  /*1b30*/  USEL UR5, UR43, UR5, !UP0 ;  /* 0x000000052b057287 */ /* 0x000fc4000c000000 */
[----:B------:R-:W-:Y:S02]  /*1b40*/  UISETP.NE.AND UP0, UPT, UR15, 0x1, UPT ;  /* 0x000000010f00788c */ /* 0x000fe4000bf05270 */
[----:B----4-:R-:W-:Y:S01]  /*1b50*/  UIMAD.WIDE.U32 UR6, UR5, UR8, URZ ;  /* 0x00000008050672a5 */ /* 0x010fe2000f8e00ff */
[----:B------:R-:W4:Y:S01]  /*1b60*/  LDCU UR8, c[0x0][0x4a0] ;  /* 0x00009400ff0877ac */ /* 0x000f220008000800 */
[----:B------:R-:W1:Y:S05]  /*1b70*/  LDCU UR23, c[0x0][0x4cc] ;  /* 0x00009980ff1777ac */ /* 0x000e6a0008000800 */
[----:B------:R-:W-:Y:S01]  /*1b80*/  UMOV UR4, UR7 ;  /* 0x0000000700047c82 */ /* 0x000fe20008000000 */
[----:B------:R-:W1:Y:S01]  /*1b90*/  LDCU.64 UR40, c[0x0][0x390] ;  /* 0x00007200ff2877ac */ /* 0x000e620008000a00 */
[----:B------:R-:W-:Y:S01]  /*1ba0*/  USHF.R.U32.HI UR4, URZ, UR9, UR4 ;  /* 0x00000009ff047299 */ /* 0x000fe20008011604 */
[----:B------:R-:W1:Y:S03]  /*1bb0*/  LDCU UR9, c[0x0][0x4ec] ;  /* 0x00009d80ff0977ac */ /* 0x000e660008000800 */
[----:B------:R-:W-:-:S02]  /*1bc0*/  USEL UR4, UR5, UR4, !UP0 ;  /* 0x0000000405047287 */ /* 0x000fc4000c000000 */
[----:B------:R-:W-:Y:S02]  /*1bd0*/  UISETP.NE.AND UP0, UPT, UR10, 0x1, UPT ;  /* 0x000000010a00788c */ /* 0x000fe4000bf05270 */
[----:B------:R-:W-:Y:S01]  /*1be0*/  UIMAD.WIDE.U32 UR6, UR4, UR11, URZ ;  /* 0x0000000b040672a5 */ /* 0x000fe2000f8e00ff */
[----:B------:R-:W1:Y:S01]  /*1bf0*/  LDCU.64 UR24, c[0x0][0x4d0] ;  /* 0x00009a00ff1877ac */ /* 0x000e620008000a00 */
[----:B------:R-:W-:-:S05]  /*1c00*/  UIADD3 UR42, UPT, UPT, UR56, UR31, URZ ;  /* 0x0000001f382a7290 */ /* 0x000fca000fffe0ff */
[----:B------:R-:W-:Y:S01]  /*1c10*/  UMOV UR6, UR7 ;  /* 0x0000000700067c82 */ /* 0x000fe20008000000 */
[----:B------:R-:W-:Y:S02]  /*1c20*/  UIADD3 UR7, UPT, UPT, -UR4, URZ, URZ ;  /* 0x000000ff04077290 */ /* 0x000fe4000fffe1ff */
[----:B----4-:R-:W-:Y:S02]  /*1c30*/  USHF.R.U32.HI UR6, URZ, UR8, UR6 ;  /* 0x00000008ff067299 */ /* 0x010fe40008011606 */
[----:B------:R-:W-:Y:S02]  /*1c40*/  UIADD3 UR8, UPT, UPT, -UR5, URZ, URZ ;  /* 0x000000ff05087290 */ /* 0x000fe4000fffe1ff */
[----:B------:R-:W-:Y:S02]  /*1c50*/  USEL UR14, UR4, UR6, !UP0 ;  /* 0x00000006040e7287 */ /* 0x000fe4000c000000 */
[----:B------:R-:W-:Y:S02]  /*1c60*/  UIMAD UR7, UR15, UR7, UR5 ;  /* 0x000000070f0772a4 */ /* 0x000fe4000f8e0205 */
[----:B------:R-:W-:-:S02]  /*1c70*/  UIADD3 UR6, UPT, UPT, -UR14, URZ, URZ ;  /* 0x000000ff0e067290 */ /* 0x000fc4000fffe1ff */
[----:B------:R-:W-:Y:S02]  /*1c80*/  UIMAD UR8, UR12, UR8, UR43 ;  /* 0x000000080c0872a4 */ /* 0x000fe4000f8e022b */
[----:B------:R-:W-:Y:S02]  /*1c90*/  UIMAD UR13, UR10, UR6, UR4 ;  /* 0x000000060a0d72a4 */ /* 0x000fe4000f8e0204 */
[----:B-1----:R-:W-:Y:S02]  /*1ca0*/  UIMAD UR11, UR8, UR20, UR9 ;  /* 0x00000014080b72a4 */ /* 0x002fe4000f8e0209 */
[----:B------:R-:W-:Y:S01]  /*1cb0*/  UIMAD UR12, UR7, UR21, UR16 ;  /* 0x00000015070c72a4 */ /* 0x000fe2000f8e0210 */
[----:B------:R-:W1:Y:S02]  /*1cc0*/  LDCU.64 UR4, c[0x0][0x4f8] ;  /* 0x00009f00ff0477ac */ /* 0x000e640008000a00 */
[----:B------:R-:W4:Y:S01]  /*1cd0*/  LDCU UR6, c[0x0][0x500] ;  /* 0x0000a000ff0677ac */ /* 0x000f220008000800 */
[----:B------:R-:W-:Y:S01]  /*1ce0*/  UIMAD UR13, UR13, UR18, UR17 ;  /* 0x000000120d0d72a4 */ /* 0x000fe2000f8e0211 */
[----:B------:R-:W-:Y:S01]  /*1cf0*/  UMOV UR26, URZ ;  /* 0x000000ff001a7c82 */ /* 0x000fe20008000000 */
[----:B------:R-:W-:Y:S01]  /*1d00*/  UMOV UR7, UR30 ;  /* 0x0000001e00077c82 */ /* 0x000fe20008000000 */
[----:B------:R-:W-:Y:S01]  /*1d10*/  UMOV UR20, URZ ;  /* 0x000000ff00147c82 */ /* 0x000fe20008000000 */
[----:B------:R-:W-:Y:S01]  /*1d20*/  UMOV UR21, URZ ;  /* 0x000000ff00157c82 */ /* 0x000fe20008000000 */
[----:B---3--:R-:W-:-:S07]  /*1d30*/  UMOV UR22, URZ ;  /* 0x000000ff00167c82 */ /* 0x008fce0008000000 */
.L_x_29:
[----:B------:R-:W-:Y:S01]  /*1d40*/  @!P3 MOV R4, 0x2000 ;  /* 0x000020000004b802 */ /* 0x000fe20000000f00 */
[----:B------:R-:W-:Y:S01]  /*1d50*/  ULEA UR9, UR7, UR29, 0x3 ;  /* 0x0000001d07097291 */ /* 0x000fe2000f8e18ff */
[----:B--2---:R-:W-:Y:S11]  /*1d60*/  @P0 BRA `(.L_x_24) ;  /* 0x00000000000c0947 */ /* 0x004ff60003800000 */
[----:B------:R-:W-:Y:S04]  /*1d70*/  SHF.L.U32 R5, R3, 0x1f, RZ ;  /* 0x0000001f03057819 */ /* 0x000fe800000006ff */
[----:B------:R-:W2:Y:S02]  /*1d80*/  SYNCS.PHASECHK.TRANS64.TRYWAIT P0, [UR9+0xd0], R5 ;  /* 0x0000d005ff0075a7 */ /* 0x000ea40008001109 */
[----:B--2---:R-:W-:Y:S05]  /*1d90*/  @!P0 BRA `(.L_x_25) ;  /* 0x0000006800cc8947 */ /* 0x004fea0003800000 */
.L_x_24:
[----:B------:R3:W-:Y:S01]  /*1da0*/  @!P3 SYNCS.ARRIVE.TRANS64 RZ, [UR9], R4 ;  /* 0x00000004ffffb9a7 */ /* 0x0007e20008000009 */
[----:B------:R-:W-:Y:S04]  /*1db0*/  ULOP3.LUT UR8, UR37, 0x2, URZ, 0xfc, !UPT ;  /* 0x0000000225087892 */ /* 0x000fe8000f8efcff */
[----:B------:R-:W-:Y:S09]  /*1dc0*/  UISETP.NE.AND UP0, UPT, UR8, 0x2, UPT ;  /* 0x000000020800788c */ /* 0x000ff2000bf05270 */
[----:B------:R-:W-:Y:S05]  /*1dd0*/  BRA.U UP0, `(.L_x_26) ;  /* 0x0000000100047547 */ /* 0x000fea000b800000 */
[----:B-1--4-:R-:W-:Y:S05]  /*1de0*/  BPT.TRAP 0x1 ;  /* 0x000000040000795c */ /* 0x012fea0000300000 */
.L_x_26:
[----:B------:R-:W-:Y:S04]  /*1df0*/  BSSY.RECONVERGENT B0, `(.L_x_27) ;  /* 0x0000003000007945 */ /* 0x000fe80003800200 */
[----:B------:R-:W-:Y:S05]  /*1e00*/  @P2 BRA `(.L_x_28) ;  /* 0x0000000000042947 */ /* 0x000fea0003800000 */
[----:B-1--4-:R-:W-:Y:S05]  /*1e10*/  BPT.TRAP 0x1 ;  /* 0x000000040000795c */ /* 0x012fea0000300000 */
.L_x_28:
[----:B-1--4-:R-:W-:Y:S05]  /*1e20*/  BSYNC.RECONVERGENT B0 ;  /* 0x0000000000007941 */ /* 0x012fea0003800200 */
.L_x_27:
[----:B------:R-:W-:Y:S02]  /*1e30*/  UIADD3 UR8, UPT, UPT, UR7, 0x1, URZ ;  /* 0x0000000107087890 */ /* 0x000fe4000fffe0ff */
[----:B------:R-:W-:Y:S02]  /*1e40*/  UIMAD UR15, UR20, UR23, UR4 ;  /* 0x00000017140f72a4 */ /* 0x000fe4000f8e0204 */
[----:B------:R-:W-:Y:S02]  /*1e50*/  UISETP.NE.AND UP0, UPT, UR8, 0x1a, UPT ;  /* 0x0000001a0800788c */ /* 0x000fe4000bf05270 */
[----:B------:R-:W-:Y:S02]  /*1e60*/  ULEA UR16, UR7, UR38, 0xb ;  /* 0x0000002607107291 */ /* 0x000fe4000f8e58ff */
[----:B------:R-:W-:Y:S02]  /*1e70*/  USEL UR10, URZ, 0x1, UP0 ;  /* 0x00000001ff0a7887 */ /* 0x000fe40008000000 */
[----:B------:R-:W-:Y:S02]  /*1e80*/  USEL UR30, UR8, URZ, UP0 ;  /* 0x000000ff081e7287 */ /* 0x000fe40008000000 */
[----:B------:R-:W-:Y:S02]  /*1e90*/  ULEA UR17, UR7, UR29, 0xc ;  /* 0x0000001d07117291 */ /* 0x000fe4000f8e60ff */
[----:B------:R-:W-:Y:S01]  /*1ea0*/  ULEA UR8, UR30, UR29, 0x3 ;  /* 0x0000001d1e087291 */ /* 0x000fe2000f8e18ff */
[----:B------:R-:W-:Y:S01]  /*1eb0*/  LOP3.LUT R3, R3, UR10, RZ, 0x3c, !PT ;  /* 0x0000000a03037c12 */ /* 0x000fe2000f8e3cff */
[----:B------:R-:W-:Y:S02]  /*1ec0*/  UIADD3 UR34, UP0, UPT, UR44, 0x80, URZ ;  /* 0x000000802c227890 */ /* 0x000fe4000ff1e0ff */
[----:B------:R-:W-:Y:S01]  /*1ed0*/  USHF.L.U32 UR10, UR26, 0x5, URZ ;  /* 0x000000051a0a7899 */ /* 0x000fe200080006ff */
[----:B--2---:R-:W-:Y:S01]  /*1ee0*/  SHF.L.U32 R0, R3, 0x1f, RZ ;  /* 0x0000001f03007819 */ /* 0x004fe200000006ff */
[----:B------:R-:W-:Y:S02]  /*1ef0*/  UIADD3.X UR35, UPT, UPT, URZ, UR45, URZ, UP0, !UPT ;  /* 0x0000002dff237290 */ /* 0x000fe400087fe4ff */
[----:B------:R-:W-:Y:S01]  /*1f00*/  UIADD3 UR32, UP3, UPT, UR44, 0x200, URZ ;  /* 0x000002002c207890 */ /* 0x000fe2000ff7e0ff */
[----:B------:R1:W2:Y:S01]  /*1f10*/  SYNCS.PHASECHK.TRANS64.TRYWAIT P0, [UR8+0xd0], R0 ;  /* 0x0000d000ff0075a7 */ /* 0x0002a20008001108 */
[----:B------:R-:W-:Y:S02]  /*1f20*/  UIMAD UR8, UR21, UR24, UR5 ;  /* 0x00000018150872a4 */ /* 0x000fe4000f8e0205 */
[----:B------:R-:W-:Y:S02]  /*1f30*/  UIMAD UR7, UR22, UR25, UR6 ;  /* 0x00000019160772a4 */ /* 0x000fe4000f8e0206 */
[----:B------:R-:W-:Y:S02]  /*1f40*/  ULEA UR15, UR8, UR15, 0x5 ;  /* 0x0000000f080f7291 */ /* 0x000fe4000f8e28ff */
[----:B------:R-:W-:Y:S02]  /*1f50*/  UIADD3 UR8, UPT, UPT, UR17, 0x3600, URZ ;  /* 0x0000360011087890 */ /* 0x000fe4000fffe0ff */
[----:B------:R-:W-:Y:S02]  /*1f60*/  ULEA UR7, UR7, UR15, 0xa ;  /* 0x0000000f07077291 */ /* 0x000fe4000f8e50ff */
[----:B------:R-:W-:Y:S02]  /*1f70*/  ULEA UR16, UR16, UR29, 0x1 ;  /* 0x0000001d10107291 */ /* 0x000fe4000f8e08ff */
[----:B------:R-:W-:Y:S02]  /*1f80*/  UPRMT UR7, UR7, 0x5410, URZ ;  /* 0x0000541007077896 */ /* 0x000fe400080000ff */
[----:B------:R-:W-:Y:S02]  /*1f90*/  UIADD3.X UR33, UPT, UPT, URZ, UR45, URZ, UP3, !UPT ;  /* 0x0000002dff217290 */ /* 0x000fe40009ffe4ff */
[----:B------:R-:W-:Y:S02]  /*1fa0*/  UIADD3 UR16, UPT, UPT, UR16, 0x1d600, URZ ;  /* 0x0001d60010107890 */ /* 0x000fe4000fffe0ff */
[----:B------:R-:W-:Y:S02]  /*1fb0*/  UIADD3 UR36, UPT, UPT, UR20, 0x1, URZ ;  /* 0x0000000114247890 */ /* 0x000fe4000fffe0ff */
[----:B------:R-:W-:Y:S01]  /*1fc0*/  UIADD3 UR28, UPT, UPT, UR21, 0x1, URZ ;  /* 0x00000001151c7890 */ /* 0x000fe2000fffe0ff */
[----:B------:R4:W-:Y:S01]  /*1fd0*/  UTMALDG.5D.IM2COL [UR8], [UR34], UR7 ;  /* 0x00000008220073b4 */ /* 0x0009e20008060007 */
[----:B------:R-:W-:Y:S02]  /*1fe0*/  UISETP.NE.AND UP2, UPT, UR36, UR51, UPT ;  /* 0x000000332400728c */ /* 0x000fe4000bf45270 */
[----:B------:R-:W-:Y:S02]  /*1ff0*/  UIADD3 UR27, UPT, UPT, UR22, 0x1, URZ ;  /* 0x00000001161b7890 */ /* 0x000fe4000fffe0ff */
[----:B------:R-:W-:Y:S01]  /*2000*/  UIADD3 UR31, UPT, UPT, UR31, 0x1, URZ ;  /* 0x000000011f1f7890 */ /* 0x000fe2000fffe0ff */
[----:B------:R-:W-:Y:S01]  /*2010*/  UMOV UR48, 0x30000 ;  /* 0x0003000000307882 */ /* 0x000fe20000000000 */
[----:B------:R-:W-:Y:S01]  /*2020*/  UMOV UR46, 0x0 ;  /* 0x00000000002e7882 */ /* 0x000fe20000000000 */
[----:B------:R-:W-:Y:S01]  /*2030*/  UMOV UR47, 0x10000000 ;  /* 0x10000000002f7882 */ /* 0x000fe20000000000 */
[----:B------:R-:W-:Y:S01]  /*2040*/  UMOV UR17, UR9 ;  /* 0x0000000900117c82 */ /* 0x000fe20008000000 */
[----:B------:R-:W-:Y:S02]  /*2050*/  UMOV UR18, UR10 ;  /* 0x0000000a00127c82 */ /* 0x000fe40008000000 */
[----:B------:R-:W-:Y:S01]  /*2060*/  @UP2 UIADD3 UR28, UPT, UPT, UR21, URZ, URZ ;  /* 0x000000ff151c2290 */ /* 0x000fe2000fffe0ff */
[----:B------:R3:W-:Y:S03]  /*2070*/  UTMALDG.5D.MULTICAST [UR16], [UR32], UR48, desc[UR46] ;  /* 0x00002e10200073b4 */ /* 0x0007e60008021830 */
[----:B------:R-:W-:Y:S11]  /*2080*/  UISETP.NE.AND UP1, UPT, UR28, UR40, UPT ;  /* 0x000000281c00728c */ /* 0x000ff6000bf25270 */
[----:B------:R-:W-:Y:S04]  /*2090*/  @UP1 UIADD3 UR27, UPT, UPT, UR22, URZ, URZ ;  /* 0x000000ff161b1290 */ /* 0x000fe8000fffe0ff */
[----:B------:R-:W-:Y:S02]  /*20a0*/  UISETP.NE.AND UP0, UPT, UR27, UR41, UPT ;  /* 0x000000291b00728c */ /* 0x000fe4000bf05270 */
[----:B----4-:R-:W-:Y:S09]  /*20b0*/  UIADD3 UR8, UPT, UPT, UR26, 0x1, URZ ;  /* 0x000000011a087890 */ /* 0x010ff2000fffe0ff */
[----:B------:R-:W-:Y:S01]  /*20c0*/  @UP0 UIADD3 UR8, UPT, UPT, UR26, URZ, URZ ;  /* 0x000000ff1a080290 */ /* 0x000fe2000fffe0ff */
[----:B------:R-:W-:Y:S06]  /*20d0*/  UMOV UR7, UR30 ;  /* 0x0000001e00077c82 */ /* 0x000fec0008000000 */
[----:B------:R-:W-:Y:S01]  /*20e0*/  UMOV UR26, UR8 ;  /* 0x00000008001a7c82 */ /* 0x000fe20008000000 */
[----:B---3--:R-:W-:Y:S02]  /*20f0*/  USEL UR22, UR27, URZ, UP0 ;  /* 0x000000ff1b167287 */ /* 0x008fe40008000000 */
[----:B------:R-:W-:Y:S02]  /*2100*/  UISETP.NE.AND UP0, UPT, UR31, UR42, UPT ;  /* 0x0000002a1f00728c */ /* 0x000fe4000bf05270 */
[----:B------:R-:W-:Y:S02]  /*2110*/  USEL UR20, UR36, URZ, UP2 ;  /* 0x000000ff24147287 */ /* 0x000fe40009000000 */
[----:B------:R-:W-:Y:S05]  /*2120*/  USEL UR21, UR28, URZ, UP1 ;  /* 0x000000ff1c157287 */ /* 0x000fea0008800000 */
[----:B-1----:R-:W-:Y:S07]  /*2130*/  BRA.U UP0, `(.L_x_29) ;  /* 0xfffffffd00007547 */ /* 0x002fee000b83ffff */
.L_x_23:
[----:B------:R-:W-:Y:S01]  /*2140*/  ULEA UR4, UR30, UR29, 0x3 ;  /* 0x0000001d1e047291 */ /* 0x000fe2000f8e18ff */
[----:B-1----:R-:W-:Y:S01]  /*2150*/  SHF.L.U32 R0, R3, 0x1f, RZ ;  /* 0x0000001f03007819 */ /* 0x002fe200000006ff */
[----:B------:R-:W-:Y:S01]  /*2160*/  @!P1 SYNCS.ARRIVE.TRANS64.A1T0 RZ, [UR29+0x1d8], RZ ;  /* 0x0001d8ffffff99a7 */ /* 0x000fe2000810001d */
[----:B------:R-:W-:-:S06]  /*2170*/  UISETP.GE.AND UP0, UPT, UR52, 0x1, UPT ;  /* 0x000000013400788c */ /* 0x000fcc000bf06270 */
[----:B--2---:R1:W2:Y:S03]  /*2180*/  SYNCS.PHASECHK.TRANS64.TRYWAIT P0, [UR4+0xd0], R0 ;  /* 0x0000d000ff0075a7 */ /* 0x0042a60008001104 */
[----:B------:R-:W-:Y:S05]  /*2190*/  BRA.U !UP0, `(.L_x_30) ;  /* 0x0000000508a07547 */ /* 0x000fea000b800000 */
[----:B------:R-:W3:Y:S01]  /*21a0*/  LDCU.128 UR8, c[0x0][0x480] ;  /* 0x00009000ff0877ac */ /* 0x000ee20008000c00 */
[----:B------:R-:W4:Y:S01]  /*21b0*/  LDCU.128 UR32, c[0x0][0x490] ;  /* 0x00009200ff2077ac */ /* 0x000f220008000c00 */
[----:B------:R-:W1:Y:S01]  /*21c0*/  LDCU UR13, c[0x0][0x4c8] ;  /* 0x00009900ff0d77ac */ /* 0x000e620008000800 */
        /* <DEDUP_REMOVED lines=14> */
[----:B------:R-:W4:Y:S03]  /*22b0*/  LDCU.64 UR32, c[0x0][0x4c0] ;  /* 0x00009800ff2077ac */ /* 0x000f260008000a00 */
[----:B------:R-:W-:-:S02]  /*22c0*/  USEL UR4, UR5, UR4, !UP0 ;  /* 0x0000000405047287 */ /* 0x000fc4000c000000 */
[----:B------:R-:W-:Y:S02]  /*22d0*/  UISETP.NE.AND UP0, UPT, UR34, 0x1, UPT ;  /* 0x000000012200788c */ /* 0x000fe4000bf05270 */
[----:B------:R-:W-:Y:S01]  /*22e0*/  UIMAD.WIDE.U32 UR6, UR4, UR35, URZ ;  /* 0x00000023040672a5 */ /* 0x000fe2000f8e00ff */
[----:B------:R-:W1:Y:S01]  /*22f0*/  LDCU.64 UR24, c[0x0][0x4d0] ;  /* 0x00009a00ff1877ac */ /* 0x000e620008000a00 */
[----:B------:R-:W-:-:S05]  /*2300*/  UIADD3 UR42, UPT, UPT, UR52, UR42, URZ ;  /* 0x0000002a342a7290 */ /* 0x000fca000fffe0ff */
[----:B------:R-:W-:Y:S01]  /*2310*/  UMOV UR6, UR7 ;  /* 0x0000000700067c82 */ /* 0x000fe20008000000 */
[----:B------:R-:W-:Y:S02]  /*2320*/  UIADD3 UR7, UPT, UPT, -UR5, URZ, URZ ;  /* 0x000000ff05077290 */ /* 0x000fe4000fffe1ff */
[----:B---3--:R-:W-:Y:S02]  /*2330*/  USHF.R.U32.HI UR6, URZ, UR9, UR6 ;  /* 0x00000009ff067299 */ /* 0x008fe40008011606 */
[----:B------:R-:W-:Y:S02]  /*2340*/  UIMAD UR7, UR8, UR7, UR43 ;  /* 0x00000007080772a4 */ /* 0x000fe4000f8e022b */
[----:B------:R-:W-:Y:S02]  /*2350*/  USEL UR14, UR4, UR6, !UP0 ;  /* 0x00000006040e7287 */ /* 0x000fe4000c000000 */
[----:B------:R-:W-:Y:S02]  /*2360*/  UIADD3 UR6, UPT, UPT, -UR4, URZ, URZ ;  /* 0x000000ff04067290 */ /* 0x000fe4000fffe1ff */
[----:B------:R-:W-:-:S02]  /*2370*/  UIADD3 UR9, UPT, UPT, -UR14, URZ, URZ ;  /* 0x000000ff0e097290 */ /* 0x000fc4000fffe1ff */
[----:B------:R-:W-:Y:S02]  /*2380*/  UIMAD UR12, UR11, UR6, UR5 ;  /* 0x000000060b0c72a4 */ /* 0x000fe4000f8e0205 */
[----:B------:R-:W-:Y:S02]  /*2390*/  UIMAD UR9, UR34, UR9, UR4 ;  /* 0x00000009220972a4 */ /* 0x000fe4000f8e0204 */
[----:B----4-:R-:W-:Y:S01]  /*23a0*/  UIMAD UR11, UR7, UR32, UR10 ;  /* 0x00000020070b72a4 */ /* 0x010fe2000f8e020a */
[----:B------:R-:W3:Y:S02]  /*23b0*/  LDCU.64 UR4, c[0x0][0x4f8] ;  /* 0x00009f00ff0477ac */ /* 0x000ee40008000a00 */
[----:B------:R-:W4:Y:S01]  /*23c0*/  LDCU UR6, c[0x0][0x500] ;  /* 0x0000a000ff0677ac */ /* 0x000f220008000800 */
[----:B-1----:R-:W-:Y:S02]  /*23d0*/  UIMAD UR12, UR12, UR33, UR16 ;  /* 0x000000210c0c72a4 */ /* 0x002fe4000f8e0210 */
[----:B------:R-:W-:Y:S01]  /*23e0*/  UIMAD UR13, UR9, UR13, UR17 ;  /* 0x0000000d090d72a4 */ /* 0x000fe2000f8e0211 */
[----:B------:R-:W-:Y:S01]  /*23f0*/  UMOV UR36, UR52 ;  /* 0x0000003400247c82 */ /* 0x000fe20008000000 */
[----:B------:R-:W-:-:S10]  /*2400*/  UMOV UR7, UR30 ;  /* 0x0000001e00077c82 */ /* 0x000fd40008000000 */
.L_x_36:
[----:B------:R-:W-:Y:S01]  /*2410*/  @!P3 MOV R4, 0x2000 ;  /* 0x000020000004b802 */ /* 0x000fe20000000f00 */
[----:B------:R-:W-:Y:S01]  /*2420*/  ULEA UR9, UR7, UR29, 0x3 ;  /* 0x0000001d07097291 */ /* 0x000fe2000f8e18ff */
[----:B--23--:R-:W-:Y:S11]  /*2430*/  @P0 BRA `(.L_x_31) ;  /* 0x00000000000c0947 */ /* 0x00cff60003800000 */
[----:B------:R-:W-:Y:S04]  /*2440*/  SHF.L.U32 R5, R3, 0x1f, RZ ;  /* 0x0000001f03057819 */ /* 0x000fe800000006ff */
[----:B------:R-:W1:Y:S02]  /*2450*/  SYNCS.PHASECHK.TRANS64.TRYWAIT P0, [UR9+0xd0], R5 ;  /* 0x0000d005ff0075a7 */ /* 0x000e640008001109 */
[----:B-1----:R-:W-:Y:S05]  /*2460*/  @!P0 BRA `(.L_x_32) ;  /* 0x0000006400308947 */ /* 0x002fea0003800000 */
.L_x_31:
[----:B------:R2:W-:Y:S01]  /*2470*/  @!P3 SYNCS.ARRIVE.TRANS64 RZ, [UR9], R4 ;  /* 0x00000004ffffb9a7 */ /* 0x0005e20008000009 */
[----:B------:R-:W-:Y:S04]  /*2480*/  ULOP3.LUT UR8, UR37, 0x2, URZ, 0xfc, !UPT ;  /* 0x0000000225087892 */ /* 0x000fe8000f8efcff */
[----:B------:R-:W-:Y:S09]  /*2490*/  UISETP.NE.AND UP0, UPT, UR8, 0x2, UPT ;  /* 0x000000020800788c */ /* 0x000ff2000bf05270 */
[----:B------:R-:W-:Y:S05]  /*24a0*/  BRA.U UP0, `(.L_x_33) ;  /* 0x0000000100047547 */ /* 0x000fea000b800000 */
[----:B---34-:R-:W-:Y:S05]  /*24b0*/  BPT.TRAP 0x1 ;  /* 0x000000040000795c */ /* 0x018fea0000300000 */
.L_x_33:
[----:B------:R-:W-:Y:S04]  /*24c0*/  BSSY.RECONVERGENT B0, `(.L_x_34) ;  /* 0x0000003000007945 */ /* 0x000fe80003800200 */
[----:B------:R-:W-:Y:S05]  /*24d0*/  @P2 BRA `(.L_x_35) ;  /* 0x0000000000042947 */ /* 0x000fea0003800000 */
[----:B---34-:R-:W-:Y:S05]  /*24e0*/  BPT.TRAP 0x1 ;  /* 0x000000040000795c */ /* 0x018fea0000300000 */
.L_x_35:
[----:B---34-:R-:W-:Y:S05]  /*24f0*/  BSYNC.RECONVERGENT B0 ;  /* 0x0000000000007941 */ /* 0x018fea0003800200 */
.L_x_34:
[----:B------:R-:W-:Y:S02]  /*2500*/  UIADD3 UR8, UPT, UPT, UR7, 0x1, URZ ;  /* 0x0000000107087890 */ /* 0x000fe4000fffe0ff */
[----:B------:R-:W-:Y:S02]  /*2510*/  UIMAD UR16, UR20, UR23, UR4 ;  /* 0x00000017141072a4 */ /* 0x000fe4000f8e0204 */
[----:B------:R-:W-:Y:S02]  /*2520*/  UISETP.NE.AND UP0, UPT, UR8, 0x1a, UPT ;  /* 0x0000001a0800788c */ /* 0x000fe4000bf05270 */
[----:B------:R-:W-:Y:S02]  /*2530*/  UIMAD UR15, UR21, UR24, UR5 ;  /* 0x00000018150f72a4 */ /* 0x000fe4000f8e0205 */
[----:B------:R-:W-:Y:S02]  /*2540*/  USEL UR10, URZ, 0x1, UP0 ;  /* 0x00000001ff0a7887 */ /* 0x000fe40008000000 */
[----:B------:R-:W-:Y:S02]  /*2550*/  USEL UR30, UR8, URZ, UP0 ;  /* 0x000000ff081e7287 */ /* 0x000fe40008000000 */
[----:B------:R-:W-:Y:S02]  /*2560*/  ULEA UR18, UR7, UR38, 0xb ;  /* 0x0000002607127291 */ /* 0x000fe4000f8e58ff */
[----:B------:R-:W-:Y:S01]  /*2570*/  ULEA UR8, UR30, UR29, 0x3 ;  /* 0x0000001d1e087291 */ /* 0x000fe2000f8e18ff */
[----:B------:R-:W-:Y:S01]  /*2580*/  LOP3.LUT R3, R3, UR10, RZ, 0x3c, !PT ;  /* 0x0000000a03037c12 */ /* 0x000fe2000f8e3cff */
[----:B------:R-:W-:Y:S02]  /*2590*/  ULEA UR15, UR15, UR16, 0x5 ;  /* 0x000000100f0f7291 */ /* 0x000fe4000f8e28ff */
[----:B------:R-:W-:Y:S01]  /*25a0*/  UIADD3 UR34, UP0, UPT, UR44, 0x80, URZ ;  /* 0x000000802c227890 */ /* 0x000fe2000ff1e0ff */
[----:B-1----:R-:W-:Y:S01]  /*25b0*/  SHF.L.U32 R0, R3, 0x1f, RZ ;  /* 0x0000001f03007819 */ /* 0x002fe200000006ff */
[----:B------:R-:W-:Y:S02]  /*25c0*/  USHF.L.U32 UR10, UR26, 0x5, URZ ;  /* 0x000000051a0a7899 */ /* 0x000fe400080006ff */
[----:B------:R-:W-:Y:S01]  /*25d0*/  UIADD3.X UR35, UPT, UPT, URZ, UR45, URZ, UP0, !UPT ;  /* 0x0000002dff237290 */ /* 0x000fe200087fe4ff */
[----:B------:R1:W3:Y:S01]  /*25e0*/  SYNCS.PHASECHK.TRANS64.TRYWAIT P0, [UR8+0xd0], R0 ;  /* 0x0000d000ff0075a7 */ /* 0x0002e20008001108 */
[----:B------:R-:W-:Y:S02]  /*25f0*/  ULEA UR8, UR7, UR29, 0xc ;  /* 0x0000001d07087291 */ /* 0x000fe4000f8e60ff */
[----:B------:R-:W-:Y:S02]  /*2600*/  UIMAD UR7, UR22, UR25, UR6 ;  /* 0x00000019160772a4 */ /* 0x000fe4000f8e0206 */
[----:B------:R-:W-:Y:S02]  /*2610*/  UIADD3 UR8, UPT, UPT, UR8, 0x3600, URZ ;  /* 0x0000360008087890 */ /* 0x000fe4000fffe0ff */
[----:B------:R-:W-:Y:S02]  /*2620*/  ULEA UR7, UR7, UR15, 0xa ;  /* 0x0000000f07077291 */ /* 0x000fe4000f8e50ff */
[----:B------:R-:W-:Y:S02]  /*2630*/  UIADD3 UR32, UP3, UPT, UR44, 0x200, URZ ;  /* 0x000002002c207890 */ /* 0x000fe4000ff7e0ff */
[----:B------:R-:W-:Y:S02]  /*2640*/  UPRMT UR7, UR7, 0x5410, URZ ;  /* 0x0000541007077896 */ /* 0x000fe400080000ff */
[----:B------:R-:W-:Y:S02]  /*2650*/  ULEA UR18, UR18, UR29, 0x1 ;  /* 0x0000001d12127291 */ /* 0x000fe4000f8e08ff */
[----:B------:R-:W-:Y:S02]  /*2660*/  UIADD3.X UR33, UPT, UPT, URZ, UR45, URZ, UP3, !UPT ;  /* 0x0000002dff217290 */ /* 0x000fe40009ffe4ff */
[----:B------:R-:W-:Y:S02]  /*2670*/  UIADD3 UR16, UPT, UPT, UR18, 0x1d600, URZ ;  /* 0x0001d60012107890 */ /* 0x000fe4000fffe0ff */
[----:B------:R-:W-:Y:S01]  /*2680*/  UIADD3 UR31, UPT, UPT, UR20, 0x1, URZ ;  /* 0x00000001141f7890 */ /* 0x000fe2000fffe0ff */
[----:B------:R4:W-:Y:S01]  /*2690*/  UTMALDG.5D.IM2COL [UR8], [UR34], UR7 ;  /* 0x00000008220073b4 */ /* 0x0009e20008060007 */
[----:B------:R-:W-:Y:S02]  /*26a0*/  UIADD3 UR28, UPT, UPT, UR21, 0x1, URZ ;  /* 0x00000001151c7890 */ /* 0x000fe4000fffe0ff */
[----:B------:R-:W-:Y:S02]  /*26b0*/  UISETP.NE.AND UP2, UPT, UR31, UR48, UPT ;  /* 0x000000301f00728c */ /* 0x000fe4000bf45270 */
[----:B------:R-:W-:Y:S01]  /*26c0*/  UIADD3 UR27, UPT, UPT, UR22, 0x1, URZ ;  /* 0x00000001161b7890 */ /* 0x000fe2000fffe0ff */
[----:B------:R-:W-:Y:S01]  /*26d0*/  UMOV UR43, 0x30000 ;  /* 0x00030000002b7882 */ /* 0x000fe20000000000 */
[----:B------:R-:W-:Y:S01]  /*26e0*/  UMOV UR46, 0x0 ;  /* 0x00000000002e7882 */ /* 0x000fe20000000000 */
[----:B------:R-:W-:Y:S01]  /*26f0*/  UMOV UR47, 0x10000000 ;  /* 0x10000000002f7882 */ /* 0x000fe20000000000 */
[----:B------:R-:W-:Y:S01]  /*2700*/  UMOV UR17, UR9 ;  /* 0x0000000900117c82 */ /* 0x000fe20008000000 */
[----:B------:R-:W-:Y:S02]  /*2710*/  UMOV UR18, UR10 ;  /* 0x0000000a00127c82 */ /* 0x000fe40008000000 */
[----:B------:R2:W-:Y:S02]  /*2720*/  UTMALDG.5D.MULTICAST [UR16], [UR32], UR43, desc[UR46] ;  /* 0x00002e10200073b4 */ /* 0x0005e4000802182b */
[----:B------:R-:W-:Y:S04]  /*2730*/  @UP2 UIADD3 UR28, UPT, UPT, UR21, URZ, URZ ;  /* 0x000000ff151c2290 */ /* 0x000fe8000fffe0ff */
[----:B------:R-:W-:Y:S11]  /*2740*/  UISETP.NE.AND UP1, UPT, UR28, UR40, UPT ;  /* 0x000000281c00728c */ /* 0x000ff6000bf25270 */
[----:B------:R-:W-:Y:S04]  /*2750*/  @UP1 UIADD3 UR27, UPT, UPT, UR22, URZ, URZ ;  /* 0x000000ff161b1290 */ /* 0x000fe8000fffe0ff */
[----:B------:R-:W-:Y:S02]  /*2760*/  UISETP.NE.AND UP0, UPT, UR27, UR41, UPT ;  /* 0x000000291b00728c */ /* 0x000fe4000bf05270 */
[----:B----4-:R-:W-:Y:S02]  /*2770*/  UIADD3 UR8, UPT, UPT, UR26, 0x1, URZ ;  /* 0x000000011a087890 */ /* 0x010fe4000fffe0ff */
[----:B------:R-:W-:Y:S07]  /*2780*/  UIADD3 UR7, UPT, UPT, UR36, -0x1, URZ ;  /* 0xffffffff24077890 */ /* 0x000fee000fffe0ff */
[----:B------:R-:W-:Y:S07]  /*2790*/  @UP0 UIADD3 UR8, UPT, UPT, UR26, URZ, URZ ;  /* 0x000000ff1a080290 */ /* 0x000fee000fffe0ff */
[----:B------:R-:W-:Y:S01]  /*27a0*/  UMOV UR26, UR8 ;  /* 0x00000008001a7c82 */ /* 0x000fe20008000000 */
[----:B--2---:R-:W-:Y:S02]  /*27b0*/  USEL UR22, UR27, URZ, UP0 ;  /* 0x000000ff1b167287 */ /* 0x004fe40008000000 */
[----:B------:R-:W-:Y:S02]  /*27c0*/  UISETP.GT.U32.AND UP0, UPT, UR36, 0x1, UPT ;  /* 0x000000012400788c */ /* 0x000fe4000bf04070 */
[----:B------:R-:W-:Y:S02]  /*27d0*/  USEL UR20, UR31, URZ, UP2 ;  /* 0x000000ff1f147287 */ /* 0x000fe40009000000 */
[----:B------:R-:W-:Y:S01]  /*27e0*/  USEL UR21, UR28, URZ, UP1 ;  /* 0x000000ff1c157287 */ /* 0x000fe20008800000 */
[----:B------:R-:W-:Y:S01]  /*27f0*/  UMOV UR36, UR7 ;  /* 0x0000000700247c82 */ /* 0x000fe20008000000 */
[----:B------:R-:W-:Y:S03]  /*2800*/  UMOV UR7, UR30 ;  /* 0x0000001e00077c82 */ /* 0x000fe60008000000 */
[----:B-1----:R-:W-:Y:S07]  /*2810*/  BRA.U UP0, `(.L_x_36) ;  /* 0xfffffff900fc7547 */ /* 0x002fee000b83ffff */
.L_x_30:
[----:B------:R-:W-:Y:S01]  /*2820*/  SHF.L.U32 R4, R2, 0x1f, RZ ;  /* 0x0000001f02047819 */ /* 0x000fe200000006ff */
[----:B------:R-:W-:-:S03]  /*2830*/  NOP ;  /* 0x0000000000007918 */ /* 0x000fc60000000000 */
[----:B--23--:R-:W2:Y:S02]  /*2840*/  SYNCS.PHASECHK.TRANS64.TRYWAIT P0, [UR29+0x1e0], R4 ;  /* 0x0001e004ff0075a7 */ /* 0x00cea4000800111d */
[----:B--2---:R-:W-:Y:S05]  /*2850*/  @!P0 BRA `(.L_x_37) ;  /* 0x00000060004c8947 */ /* 0x004fea0003800000 */
.L_x_140:
[----:B-1----:R-:W1:Y:S01]  /*2860*/  LDS.128 R4, [UR29+0x220] ;  /* 0x0002201dff047984 */ /* 0x002e620008000c00 */
[----:B------:R-:W-:Y:S02]  /*2870*/  UIADD3 UR4, UPT, UPT, UR29, 0x1e8, URZ ;  /* 0x000001e81d047890 */ /* 0x000fe4000fffe0ff */
[----:B------:R-:W-:Y:S01]  /*2880*/  UISETP.GE.AND UP0, UPT, UR39, 0x1, UPT ;  /* 0x000000012700788c */ /* 0x000fe2000bf06270 */
[----:B------:R-:W-:Y:S01]  /*2890*/  @!PT LDS RZ, [RZ] ;  /* 0x00000000fffff984 */ /* 0x000fe20000000800 */
[----:B------:R-:W-:Y:S01]  /*28a0*/  @!PT LDS RZ, [RZ] ;  /* 0x00000000fffff984 */ /* 0x000fe20000000800 */
[----:B------:R-:W-:Y:S01]  /*28b0*/  @!PT LDS RZ, [RZ] ;  /* 0x00000000fffff984 */ /* 0x000fe20000000800 */
[----:B------:R-:W-:Y:S01]  /*28c0*/  @!PT LDS RZ, [RZ] ;  /* 0x00000000fffff984 */ /* 0x000fe20000000800 */
[----:B------:R2:W-:Y:S06]  /*28d0*/  MEMBAR.ALL.CTA ;  /* 0x0000000000007992 */ /* 0x0005ec0000008000 */
[----:B--2---:R-:W2:Y:S01]  /*28e0*/  FENCE.VIEW.ASYNC.S ;  /* 0x00000000000073c6 */ /* 0x004ea20000000000 */
[----:B------:R-:W-:-:S09]  /*28f0*/  UPRMT UR4, URZ, 0x654, UR4 ;  /* 0x00000654ff047896 */ /* 0x000fd20008000004 */
[----:B--2---:R-:W-:Y:S01]  /*2900*/  SYNCS.ARRIVE.TRANS64.RED.A1T0 RZ, [UR4], RZ ;  /* 0x000000ffffff79a7 */ /* 0x004fe20008100404 */
[----:B-1----:R-:W-:-:S13]  /*2910*/  LOP3.LUT P0, RZ, R6, 0x1, RZ, 0xc0, !PT ;  /* 0x0000000106ff7812 */ /* 0x002fda000780c0ff */
[----:B------:R-:W-:Y:S01]  /*2920*/  VOTEU.ANY UP1, P0 ;  /* 0x0000000000ff7886 */ /* 0x000fe20000020100 */
[----:B------:R-:W-:-:S13]  /*2930*/  PLOP3.LUT P0, PT, PT, PT, UP1, 0x80, 0x8 ;  /* 0x000000000008781c */ /* 0x000fda0003f0f018 */
[----:B------:R-:W-:Y:S02]  /*2940*/  @P0 MOV R0, R4 ;  /* 0x0000000400000202 */ /* 0x000fe40000000f00 */
[----:B------:R-:W-:Y:S02]  /*2950*/  @P0 LOP3.LUT R4, R5, 0xffff, RZ, 0xc0, !PT ;  /* 0x0000ffff05040812 */ /* 0x000fe400078ec0ff */
[----:B------:R-:W-:Y:S02]  /*2960*/  @P0 R2UR UR6, R0 ;  /* 0x00000000000602ca */ /* 0x000fe400000e0000 */
[----:B------:R-:W-:-:S11]  /*2970*/  @P0 R2UR UR5, R4 ;  /* 0x00000000040502ca */ /* 0x000fd600000e0000 */
[----:B------:R-:W-:Y:S02]  /*2980*/  @UP1 UMOV UR50, UR6 ;  /* 0x0000000600321c82 */ /* 0x000fe40008000000 */
[----:B------:R-:W-:Y:S01]  /*2990*/  @UP1 UMOV UR49, UR5 ;  /* 0x0000000500311c82 */ /* 0x000fe20008000000 */
[----:B------:R-:W-:Y:S05]  /*29a0*/  BRA.U !UP0, `(.L_x_38) ;  /* 0x0000000108d47547 */ /* 0x000fea000b800000 */
[----:B------:R-:W1:Y:S01]  /*29b0*/  LDCU.128 UR16, c[0x0][0xc10] ;  /* 0x00018200ff1077ac */ /* 0x000e620008000c00 */
[----:B------:R-:W2:Y:S01]  /*29c0*/  LDCU UR21, c[0x0][0xc20] ;  /* 0x00018400ff1577ac */ /* 0x000ea20008000800 */
[----:B------:R-:W3:Y:S01]  /*29d0*/  LDCU UR20, c[0x0][0xc0c] ;  /* 0x00018180ff1477ac */ /* 0x000ee20008000800 */
[----:B------:R-:W4:Y:S01]  /*29e0*/  LDCU.64 UR12, c[0x0][0xc28] ;  /* 0x00018500ff0c77ac */ /* 0x000f220008000a00 */
[----:B------:R-:W-:Y:S02]  /*29f0*/  UISETP.NE.AND UP3, UPT, UR39, 0x1, UPT ;  /* 0x000000012700788c */ /* 0x000fe4000bf65270 */
[----:B-1----:R-:W-:Y:S02]  /*2a00*/  UIMAD.WIDE.U32 UR4, UR53, UR19, URZ ;  /* 0x00000013350472a5 */ /* 0x002fe4000f8e00ff */
[----:B------:R-:W-:Y:S02]  /*2a10*/  UIMAD.WIDE.U32 UR6, UR54, UR16, URZ ;  /* 0x00000010360672a5 */ /* 0x000fe4000f8e00ff */
[----:B------:R-:W-:-:S02]  /*2a20*/  UISETP.NE.AND UP0, UPT, UR18, 0x1, UPT ;  /* 0x000000011200788c */ /* 0x000fc4000bf05270 */
[----:B------:R-:W-:Y:S01]  /*2a30*/  UIMAD.WIDE.U32 UR14, UR49, UR19, URZ ;  /* 0x00000013310e72a5 */ /* 0x000fe2000f8e00ff */
[----:B------:R-:W-:Y:S01]  /*2a40*/  UMOV UR4, UR5 ;  /* 0x0000000500047c82 */ /* 0x000fe20008000000 */
[----:B---3--:R-:W-:Y:S02]  /*2a50*/  UISETP.NE.AND UP2, UPT, UR20, 0x1, UPT ;  /* 0x000000011400788c */ /* 0x008fe4000bf45270 */
[----:B--2---:R-:W-:Y:S02]  /*2a60*/  USHF.R.U32.HI UR5, URZ, UR21, UR4 ;  /* 0x00000015ff057299 */ /* 0x004fe40008011604 */
[----:B------:R-:W-:Y:S01]  /*2a70*/  UIMAD.WIDE.U32 UR10, UR50, UR16, URZ ;  /* 0x00000010320a72a5 */ /* 0x000fe2000f8e00ff */
[----:B------:R-:W-:Y:S01]  /*2a80*/  UMOV UR4, UR7 ;  /* 0x0000000700047c82 */ /* 0x000fe20008000000 */
[----:B------:R-:W-:Y:S02]  /*2a90*/  USEL UR5, UR53, UR5, !UP0 ;  /* 0x0000000535057287 */ /* 0x000fe4000c000000 */
[----:B------:R-:W-:-:S02]  /*2aa0*/  USHF.R.U32.HI UR4, URZ, UR17, UR4 ;  /* 0x00000011ff047299 */ /* 0x000fc40008011604 */
[----:B----4-:R-:W-:Y:S02]  /*2ab0*/  UIMAD.WIDE.U32 UR8, UR5, UR12, URZ ;  /* 0x0000000c050872a5 */ /* 0x010fe4000f8e00ff */
[----:B------:R-:W-:Y:S01]  /*2ac0*/  USEL UR6, UR54, UR4, !UP2 ;  /* 0x0000000436067287 */ /* 0x000fe2000d000000 */
[----:B------:R-:W-:Y:S02]  /*2ad0*/  UMOV UR10, UR11 ;  /* 0x0000000b000a7c82 */ /* 0x000fe40008000000 */
[----:B------:R-:W-:Y:S01]  /*2ae0*/  UMOV UR4, UR15 ;  /* 0x0000000f00047c82 */ /* 0x000fe20008000000 */
[----:B------:R-:W-:Y:S01]  /*2af0*/  UIMAD.WIDE.U32 UR14, UR6, UR12, URZ ;  /* 0x0000000c060e72a5 */ /* 0x000fe2000f8e00ff */
[----:B------:R-:W-:Y:S01]  /*2b00*/  UMOV UR8, UR9 ;  /* 0x0000000900087c82 */ /* 0x000fe20008000000 */
[----:B------:R-:W-:Y:S02]  /*2b10*/  USHF.R.U32.HI UR4, URZ, UR21, UR4 ;  /* 0x00000015ff047299 */ /* 0x000fe40008011604 */
[----:B------:R-:W-:-:S03]  /*2b20*/  @UP3 USHF.R.U32.HI UR5, URZ, UR13, UR8 ;  /* 0x0000000dff053299 */ /* 0x000fc60008011608 */
[----:B------:R-:W-:Y:S01]  /*2b30*/  UMOV UR14, UR15 ;  /* 0x0000000f000e7c82 */ /* 0x000fe20008000000 */
[----:B------:R-:W-:Y:S02]  /*2b40*/  USHF.R.U32.HI UR17, URZ, UR17, UR10 ;  /* 0x00000011ff117299 */ /* 0x000fe4000801160a */
[----:B------:R-:W-:Y:S02]  /*2b50*/  USEL UR4, UR49, UR4, !UP0 ;  /* 0x0000000431047287 */ /* 0x000fe4000c000000 */
[----:B------:R-:W-:Y:S02]  /*2b60*/  @UP3 USHF.R.U32.HI UR6, URZ, UR13, UR14 ;  /* 0x0000000dff063299 */ /* 0x000fe4000801160e */
[----:B------:R-:W-:Y:S02]  /*2b70*/  UIMAD UR7, UR39, UR5, URZ ;  /* 0x00000005270772a4 */ /* 0x000fe4000f8e02ff */
[----:B------:R-:W-:Y:S02]  /*2b80*/  USEL UR5, UR50, UR17, !UP2 ;  /* 0x0000001132057287 */ /* 0x000fe4000d000000 */
[----:B------:R-:W-:-:S02]  /*2b90*/  UIMAD UR10, UR39, UR6, URZ ;  /* 0x00000006270a72a4 */ /* 0x000fc4000f8e02ff */
[----:B------:R-:W-:Y:S02]  /*2ba0*/  UISETP.GE.AND UP0, UPT, UR4, UR7, UPT ;  /* 0x000000070400728c */ /* 0x000fe4000bf06270 */
[----:B------:R-:W-:Y:S02]  /*2bb0*/  UIMAD.WIDE.U32 UR8, UR4, UR12, URZ ;  /* 0x0000000c040872a5 */ /* 0x000fe4000f8e00ff */
[----:B------:R-:W-:Y:S02]  /*2bc0*/  UISETP.GE.OR UP0, UPT, UR5, UR10, UP0 ;  /* 0x0000000a0500728c */ /* 0x000fe40008706670 */
[----:B------:R-:W-:-:S03]  /*2bd0*/  UIMAD.WIDE.U32 UR10, UR5, UR12, URZ ;  /* 0x0000000c050a72a5 */ /* 0x000fc6000f8e00ff */
[----:B------:R-:W-:Y:S01]  /*2be0*/  UMOV UR7, UR9 ;  /* 0x0000000900077c82 */ /* 0x000fe20008000000 */
[----:B------:R-:W-:Y:S02]  /*2bf0*/  UIADD3 UR9, UPT, UPT, -UR4, URZ, URZ ;  /* 0x000000ff04097290 */ /* 0x000fe4000fffe1ff */
[----:B------:R-:W-:Y:S02]  /*2c00*/  USHF.R.U32.HI UR7, URZ, UR13, UR7 ;  /* 0x0000000dff077299 */ /* 0x000fe40008011607 */
[----:B------:R-:W-:Y:S02]  /*2c10*/  UIMAD UR10, UR18, UR9, UR49 ;  /* 0x00000009120a72a4 */ /* 0x000fe4000f8e0231 */
[----:B------:R-:W-:Y:S01]  /*2c20*/  USEL UR7, UR4, UR7, !UP3 ;  /* 0x0000000704077287 */ /* 0x000fe2000d800000 */
[----:B------:R-:W-:Y:S01]  /*2c30*/  @!UP0 UMOV UR8, UR11 ;  /* 0x0000000b00088c82 */ /* 0x000fe20008000000 */
[----:B------:R-:W-:Y:S02]  /*2c40*/  UIADD3 UR11, UPT, UPT, -UR5, URZ, URZ ;  /* 0x000000ff050b7290 */ /* 0x000fe4000fffe1ff */
[----:B------:R-:W-:-:S02]  /*2c50*/  @!UP0 USHF.R.U32.HI UR8, URZ, UR13, UR8 ;  /* 0x0000000dff088299 */ /* 0x000fc40008011608 */
[----:B------:R-:W-:Y:S02]  /*2c60*/  UIADD3 UR9, UPT, UPT, -UR7, URZ, URZ ;  /* 0x000000ff07097290 */ /* 0x000fe4000fffe1ff */
[----:B------:R-:W-:Y:S02]  /*2c70*/  @!UP0 USEL UR8, UR5, UR8, !UP3 ;  /* 0x0000000805088287 */ /* 0x000fe4000d800000 */
[----:B------:R-:W-:Y:S02]  /*2c80*/  UIMAD UR9, UR39, UR9, UR4 ;  /* 0x00000009270972a4 */ /* 0x000fe4000f8e0204 */
[----:B------:R-:W-:Y:S02]  /*2c90*/  @!UP0 UIADD3 UR7, UPT, UPT, UR7, -UR8, URZ ;  /* 0x8000000807078290 */ /* 0x000fe4000fffe0ff */
[----:B------:R-:W-:Y:S02]  /*2ca0*/  @!UP0 UIMAD UR8, UR9, UR6, UR8 ;  /* 0x00000006090882a4 */ /* 0x000fe4000f8e0208 */
[----:B------:R-:W-:-:S02]  /*2cb0*/  @!UP0 UIMAD UR4, UR39, UR7, UR5 ;  /* 0x00000007270482a4 */ /* 0x000fc4000f8e0205 */
[----:B------:R-:W-:Y:S02]  /*2cc0*/  UIMAD UR6, UR20, UR11, UR50 ;  /* 0x0000000b140672a4 */ /* 0x000fe4000f8e0232 */
[----:B------:R-:W-:Y:S01]  /*2cd0*/  UIMAD UR49, UR4, UR18, UR10 ;  /* 0x00000012043172a4 */ /* 0x000fe2000f8e020a */
[----:B------:R-:W-:Y:S02]  /*2ce0*/  @!UP0 UMOV UR5, UR8 ;  /* 0x0000000800058c82 */ /* 0x000fe40008000000 */
[----:B------:R-:W-:-:S12]  /*2cf0*/  UIMAD UR50, UR5, UR20, UR6 ;  /* 0x00000014053272a4 */ /* 0x000fd8000f8e0206 */
.L_x_38:
[----:B------:R-:W1:Y:S02]  /*2d00*/  LDCU UR4, c[0x0][0xc30] ;  /* 0x00018600ff0477ac */ /* 0x000e640008000800 */
[----:B-1----:R-:W-:-:S09]  /*2d10*/  UISETP.NE.AND UP0, UPT, UR4, 0x1, UPT ;  /* 0x000000010400788c */ /* 0x002fd2000bf05270 */
[----:B------:R-:W-:Y:S05]  /*2d20*/  BRA.U UP0, `(.L_x_39) ;  /* 0x0000000100447547 */ /* 0x000fea000b800000 */
[----:B------:R-:W1:Y:S01]  /*2d30*/  LDCU.128 UR8, c[0x0][0xc10] ;  /* 0x00018200ff0877ac */ /* 0x000e620008000c00 */
[----:B------:R-:W2:Y:S01]  /*2d40*/  LDCU UR12, c[0x0][0xc0c] ;  /* 0x00018180ff0c77ac */ /* 0x000ea20008000800 */
[----:B------:R-:W3:Y:S01]  /*2d50*/  LDCU UR13, c[0x0][0xc20] ;  /* 0x00018400ff0d77ac */ /* 0x000ee20008000800 */
[----:B-1----:R-:W-:Y:S02]  /*2d60*/  UIMAD.WIDE.U32 UR6, UR50, UR8, URZ ;  /* 0x00000008320672a5 */ /* 0x002fe4000f8e00ff */
[----:B------:R-:W-:Y:S02]  /*2d70*/  UIMAD.WIDE.U32 UR4, UR49, UR11, URZ ;  /* 0x0000000b310472a5 */ /* 0x000fe4000f8e00ff */
[----:B--2---:R-:W-:Y:S02]  /*2d80*/  UISETP.NE.AND UP2, UPT, UR12, 0x1, UPT ;  /* 0x000000010c00788c */ /* 0x004fe4000bf45270 */
[----:B------:R-:W-:Y:S01]  /*2d90*/  UISETP.NE.AND UP0, UPT, UR10, 0x1, UPT ;  /* 0x000000010a00788c */ /* 0x000fe2000bf05270 */
[----:B------:R-:W-:-:S02]  /*2da0*/  UMOV UR6, UR7 ;  /* 0x0000000700067c82 */ /* 0x000fc40008000000 */
[----:B------:R-:W-:Y:S01]  /*2db0*/  UMOV UR4, UR5 ;  /* 0x0000000500047c82 */ /* 0x000fe20008000000 */
[----:B------:R-:W-:Y:S02]  /*2dc0*/  USHF.R.U32.HI UR6, URZ, UR9, UR6 ;  /* 0x00000009ff067299 */ /* 0x000fe40008011606 */
[----:B---3--:R-:W-:Y:S02]  /*2dd0*/  USHF.R.U32.HI UR4, URZ, UR13, UR4 ;  /* 0x0000000dff047299 */ /* 0x008fe40008011604 */
[----:B------:R-:W-:Y:S02]  /*2de0*/  USEL UR5, UR50, UR6, !UP2 ;  /* 0x0000000632057287 */ /* 0x000fe4000d000000 */
[----:B------:R-:W-:-:S04]  /*2df0*/  USEL UR4, UR49, UR4, !UP0 ;  /* 0x0000000431047287 */ /* 0x000fc8000c000000 */
[----:B------:R-:W-:Y:S02]  /*2e00*/  UIADD3 UR6, UPT, UPT, UR5, -UR4, URZ ;  /* 0x8000000405067290 */ /* 0x000fe4000fffe0ff */
[----:B------:R-:W-:Y:S02]  /*2e10*/  UIADD3 UR4, UPT, UPT, -UR5, UR4, URZ ;  /* 0x0000000405047290 */ /* 0x000fe4000fffe1ff */
[----:B------:R-:W-:Y:S02]  /*2e20*/  UIMAD UR49, UR6, UR10, UR49 ;  /* 0x0000000a063172a4 */ /* 0x000fe4000f8e0231 */
[----:B------:R-:W-:-:S12]  /*2e30*/  UIMAD UR50, UR4, UR12, UR50 ;  /* 0x0000000c043272a4 */ /* 0x000fd8000f8e0232 */
.L_x_39:
[----:B------:R-:W-:Y:S01]  /*2e40*/  R2UR UR5, R53 ;  /* 0x00000000350572ca */ /* 0x000fe200000e0000 */
[----:B------:R-:W-:Y:S01]  /*2e50*/  UMOV UR31, UR42 ;  /* 0x0000002a001f7c82 */ /* 0x000fe20008000000 */
[----:B------:R-:W-:Y:S02]  /*2e60*/  R2UR UR4, R52 ;  /* 0x00000000340472ca */ /* 0x000fe400000e0000 */
[----:B------:R-:W-:Y:S02]  /*2e70*/  PLOP3.LUT P1, PT, PT, PT, PT, 0x80, 0x8 ;  /* 0x000000000008781c */ /* 0x000fe40003f2f070 */
[----:B------:R-:W-:-:S07]  /*2e80*/  LOP3.LUT R2, R2, 0x1, RZ, 0x3c, !PT ;  /* 0x0000000102027812 */ /* 0x000fce00078e3cff */
[----:B------:R-:W-:Y:S02]  /*2e90*/  UIADD3 UR51, UPT, UPT, UR50, UR5, URZ ;  /* 0x0000000532337290 */ /* 0x000fe4000fffe0ff */
[----:B------:R-:W-:Y:S01]  /*2ea0*/  UIADD3 UR23, UPT, UPT, UR49, UR4, URZ ;  /* 0x0000000431177290 */ /* 0x000fe2000fffe0ff */
[----:B------:R-:W-:Y:S11]  /*2eb0*/  BRA.U UP1, `(.L_x_40) ;  /* 0xffffffe901c07547 */ /* 0x000ff6000b83ffff */
[----:B------:R-:W-:Y:S01]  /*2ec0*/  UIADD3 UR29, UPT, UPT, UR29, 0xd0, URZ ;  /* 0x000000d01d1d7890 */ /* 0x000fe2000fffe0ff */
[----:B------:R-:W-:-:S03]  /*2ed0*/  SHF.L.U32 R2, R3, 0x1f, RZ ;  /* 0x0000001f03027819 */ /* 0x000fc600000006ff */
[----:B------:R-:W-:-:S09]  /*2ee0*/  ULEA UR4, UR30, UR29, 0x3 ;  /* 0x0000001d1e047291 */ /* 0x000fd2000f8e18ff */
[----:B------:R-:W1:Y:S02]  /*2ef0*/  SYNCS.PHASECHK.TRANS64.TRYWAIT P0, [UR4], R2 ;  /* 0x00000002ff0075a7 */ /* 0x000e640008001104 */
[----:B-1----:R-:W-:Y:S05]  /*2f00*/  @!P0 BRA `(.L_x_41) ;  /* 0x0000005800b88947 */ /* 0x002fea0003800000 */
.L_x_142:
[----:B------:R-:W-:-:S04]  /*2f10*/  UIADD3 UR4, UPT, UPT, UR30, 0x1, URZ ;  /* 0x000000011e047890 */ /* 0x000fc8000fffe0ff */
[----:B------:R-:W-:-:S04]  /*2f20*/  UISETP.NE.AND UP0, UPT, UR4, 0x1a, UPT ;  /* 0x0000001a0400788c */ /* 0x000fc8000bf05270 */
[----:B------:R-:W-:Y:S02]  /*2f30*/  USEL UR6, URZ, 0x1, UP0 ;  /* 0x00000001ff067887 */ /* 0x000fe40008000000 */
[----:B------:R-:W-:-:S04]  /*2f40*/  USEL UR4, UR4, URZ, UP0 ;  /* 0x000000ff04047287 */ /* 0x000fc80008000000 */
[----:B------:R-:W-:Y:S01]  /*2f50*/  ULEA UR5, UR4, UR29, 0x3 ;  /* 0x0000001d04057291 */ /* 0x000fe2000f8e18ff */
[----:B-1----:R-:W-:-:S04]  /*2f60*/  LOP3.LUT R2, R3, UR6, RZ, 0x3c, !PT ;  /* 0x0000000603027c12 */ /* 0x002fc8000f8e3cff */
[----:B------:R-:W-:-:S04]  /*2f70*/  SHF.L.U32 R3, R2, 0x1f, RZ ;  /* 0x0000001f02037819 */ /* 0x000fc800000006ff */
[----:B------:R-:W1:Y:S02]  /*2f80*/  SYNCS.PHASECHK.TRANS64.TRYWAIT P0, [UR5], R3 ;  /* 0x00000003ff0075a7 */ /* 0x000e640008001105 */
[----:B-1----:R-:W-:Y:S05]  /*2f90*/  @!P0 BRA `(.L_x_42) ;  /* 0x0000005800ac8947 */ /* 0x002fea0003800000 */
.L_x_144:
[----:B------:R-:W-:-:S04]  /*2fa0*/  UIADD3 UR4, UPT, UPT, UR4, 0x1, URZ ;  /* 0x0000000104047890 */ /* 0x000fc8000fffe0ff */
[----:B------:R-:W-:-:S04]  /*2fb0*/  UISETP.NE.AND UP0, UPT, UR4, 0x1a, UPT ;  /* 0x0000001a0400788c */ /* 0x000fc8000bf05270 */
[----:B------:R-:W-:Y:S02]  /*2fc0*/  USEL UR6, URZ, 0x1, UP0 ;  /* 0x00000001ff067887 */ /* 0x000fe40008000000 */
[----:B------:R-:W-:-:S04]  /*2fd0*/  USEL UR4, UR4, URZ, UP0 ;  /* 0x000000ff04047287 */ /* 0x000fc80008000000 */
[----:B------:R-:W-:Y:S01]  /*2fe0*/  ULEA UR5, UR4, UR29, 0x3 ;  /* 0x0000001d04057291 */ /* 0x000fe2000f8e18ff */
[----:B------:R-:W-:-:S04]  /*2ff0*/  LOP3.LUT R2, R2, UR6, RZ, 0x3c, !PT ;  /* 0x0000000602027c12 */ /* 0x000fc8000f8e3cff */
[----:B-1----:R-:W-:-:S04]  /*3000*/  SHF.L.U32 R3, R2, 0x1f, RZ ;  /* 0x0000001f02037819 */ /* 0x002fc800000006ff */
[----:B------:R-:W1:Y:S02]  /*3010*/  SYNCS.PHASECHK.TRANS64.TRYWAIT P0, [UR5], R3 ;  /* 0x00000003ff0075a7 */ /* 0x000e640008001105 */
[----:B-1----:R-:W-:Y:S05]  /*3020*/  @!P0 BRA `(.L_x_43) ;  /* 0x0000005800a08947 */ /* 0x002fea0003800000 */
.L_x_146:
        /* <DEDUP_REMOVED lines=9> */
.L_x_148:
        /* <DEDUP_REMOVED lines=9> */
.L_x_150:
        /* <DEDUP_REMOVED lines=9> */
.L_x_152:
        /* <DEDUP_REMOVED lines=9> */
.L_x_154:
        /* <DEDUP_REMOVED lines=9> */
.L_x_156:
        /* <DEDUP_REMOVED lines=9> */
.L_x_158:
        /* <DEDUP_REMOVED lines=9> */
.L_x_160:
        /* <DEDUP_REMOVED lines=9> */
.L_x_162:
        /* <DEDUP_REMOVED lines=9> */
.L_x_164:
        /* <DEDUP_REMOVED lines=9> */
.L_x_166:
        /* <DEDUP_REMOVED lines=9> */
.L_x_168:
        /* <DEDUP_REMOVED lines=9> */
.L_x_170:
        /* <DEDUP_REMOVED lines=9> */
.L_x_172:
        /* <DEDUP_REMOVED lines=9> */
.L_x_174:
        /* <DEDUP_REMOVED lines=9> */
.L_x_176:
        /* <DEDUP_REMOVED lines=9> */
.L_x_178:
        /* <DEDUP_REMOVED lines=9> */
.L_x_180:
        /* <DEDUP_REMOVED lines=9> */
.L_x_182:
        /* <DEDUP_REMOVED lines=9> */
.L_x_184:
        /* <DEDUP_REMOVED lines=9> */
.L_x_186:
        /* <DEDUP_REMOVED lines=9> */
.L_x_188:
        /* <DEDUP_REMOVED lines=9> */
.L_x_190:
[----:B------:R-:W-:-:S04]  /*3c90*/  UIADD3 UR4, UPT, UPT, UR4, 0x1, URZ ;  /* 0x0000000104047890 */ /* 0x000fc8000fffe0ff */
[----:B------:R-:W-:-:S04]  /*3ca0*/  UISETP.NE.AND UP0, UPT, UR4, 0x1a, UPT ;  /* 0x0000001a0400788c */ /* 0x000fc8000bf05270 */
[----:B------:R-:W-:Y:S02]  /*3cb0*/  USEL UR5, URZ, 0x1, UP0 ;  /* 0x00000001ff057887 */ /* 0x000fe40008000000 */
[----:B------:R-:W-:-:S04]  /*3cc0*/  USEL UR4, UR4, URZ, UP0 ;  /* 0x000000ff04047287 */ /* 0x000fc80008000000 */
[----:B------:R-:W-:Y:S01]  /*3cd0*/  ULEA UR4, UR4, UR29, 0x3 ;  /* 0x0000001d04047291 */ /* 0x000fe2000f8e18ff */
[----:B------:R-:W-:-:S04]  /*3ce0*/  LOP3.LUT R2, R2, UR5, RZ, 0x3c, !PT ;  /* 0x0000000502027c12 */ /* 0x000fc8000f8e3cff */
[----:B------:R-:W-:Y:S01]  /*3cf0*/  SHF.L.U32 R2, R2, 0x1f, RZ ;  /* 0x0000001f02027819 */ /* 0x000fe200000006ff */
[----:B-1----:R-:W-:-:S07]  /*3d00*/  IMAD.U32 R0, RZ, RZ, UR4 ;  /* 0x00000004ff007e24 */ /* 0x002fce000f8e00ff */
.L_x_66:
[----:B-1----:R1:W2:Y:S02]  /*3d10*/  SYNCS.PHASECHK.TRANS64.TRYWAIT P0, [R0+URZ], R2 ;  /* 0x00000002000075a7 */ /* 0x0022a400080011ff */
[----:B--2---:R-:W-:Y:S05]  /*3d20*/  @!P0 NANOSLEEP.SYNCS 0x989680 ;  /* 0x009896800000895d */ /* 0x004fea0003900000 */
[----:B------:R-:W2:Y:S02]  /*3d30*/  @!P0 SYNCS.PHASECHK.TRANS64 P0, [R0+URZ], R2 ;  /* 0x00000002000085a7 */ /* 0x000ea400080010ff */
[----:B--2---:R-:W-:Y:S05]  /*3d40*/  @P0 EXIT ;  /* 0x000000000000094d */ /* 0x004fea0003800000 */
[----:B------:R-:W-:Y:S05]  /*3d50*/  BRA `(.L_x_66) ;  /* 0xfffffffc00ec7947 */ /* 0x000fea000383ffff */
.L_x_22:
[----:B------:R-:W2:Y:S02]  /*3d60*/  S2UR UR4, SR_CgaCtaId ;  /* 0x00000000000479c3 */ /* 0x000ea40000008800 */
[----:B--2---:R-:W-:-:S04]  /*3d70*/  UISETP.NE.AND UP0, UPT, UR4, URZ, UPT ;  /* 0x000000ff0400728c */ /* 0x004fc8000bf05270 */
[----:B------:R-:W-:-:S09]  /*3d80*/  UISETP.NE.OR UP0, UPT, UR18, 0x1, UP0 ;  /* 0x000000011200788c */ /* 0x000fd20008705670 */
[----:B------:R-:W-:Y:S05]  /*3d90*/  BRA.U UP0, `(.L_x_67) ;  /* 0x0000000100b47547 */ /* 0x000fea000b800000 */
[----:B------:R-:W2:Y:S01]  /*3da0*/  S2UR UR5, SR_CgaCtaId ;  /* 0x00000000000579c3 */ /* 0x000ea20000008800 */
[----:B------:R-:W-:Y:S01]  /*3db0*/  UMOV UR4, 0x400 ;  /* 0x0000040000047882 */ /* 0x000fe20000000000 */
[----:B------:R-:W-:Y:S01]  /*3dc0*/  HFMA2 R3, -RZ, RZ, 0, 5.9604644775390625e-08 ;  /* 0x00000001ff037431 */ /* 0x000fe200000001ff */
[----:B------:R-:W-:Y:S01]  /*3dd0*/  ISETP.GE.U32.AND P0, PT, R2, 0x2, PT ;  /* 0x000000020200780c */ /* 0x000fe20003f06070 */
[----:B------:R-:W-:Y:S01]  /*3de0*/  IMAD.MOV.U32 R8, RZ, RZ, RZ ;  /* 0x000000ffff087224 */ /* 0x000fe200078e00ff */
[----:B--2---:R-:W-:-:S04]  /*3df0*/  ULEA UR4, UR5, UR4, 0x18 ;  /* 0x0000000405047291 */ /* 0x004fc8000f8ec0ff */
[----:B------:R-:W-:Y:S02]  /*3e00*/  UIADD3 UR5, UPT, UPT, UR4, 0x1e8, URZ ;  /* 0x000001e804057890 */ /* 0x000fe4000fffe0ff */
[----:B------:R-:W-:Y:S02]  /*3e10*/  UIADD3 UR8, UPT, UPT, UR4, 0x1e0, URZ ;  /* 0x000001e004087890 */ /* 0x000fe4000fffe0ff */
[----:B------:R-:W-:-:S12]  /*3e20*/  UPRMT UR5, URZ, 0x654, UR5 ;  /* 0x00000654ff057896 */ /* 0x000fd80008000005 */
.L_x_70:
[----:B------:R-:W-:Y:S01]  /*3e30*/  SHF.L.U32 R6, R3, 0x1f, RZ ;  /* 0x0000001f03067819 */ /* 0x000fe200000006ff */
[----:B------:R-:W-:Y:S02]  /*3e40*/  IMAD.U32 R4, RZ, RZ, UR8 ;  /* 0x00000008ff047e24 */ /* 0x000fe4000f8e00ff */
[----:B------:R-:W-:Y:S01]  /*3e50*/  @!P0 IMAD.MOV.U32 R5, RZ, RZ, 0x10 ;  /* 0x00000010ff058424 */ /* 0x000fe200078e00ff */
[----:B------:R-:W2:Y:S02]  /*3e60*/  SYNCS.PHASECHK.TRANS64.TRYWAIT P1, [UR4+0x1e8], R6 ;  /* 0x0001e806ff0075a7 */ /* 0x000ea40008021104 */
[----:B------:R-:W-:-:S04]  /*3e70*/  PRMT R4, R2, 0x654, R4 ;  /* 0x0000065402047816 */ /* 0x000fc80000000004 */
[----:B------:R-:W-:Y:S01]  /*3e80*/  SEL R0, R4, R0, !P0 ;  /* 0x0000000004007207 */ /* 0x000fe20004000000 */
[----:B--2---:R-:W-:Y:S06]  /*3e90*/  @!P1 BRA `(.L_x_68) ;  /* 0x00000054002c9947 */ /* 0x004fec0003800000 */
.L_x_192:
[----:B------:R-:W-:Y:S01]  /*3ea0*/  UIADD3 UR6, UPT, UPT, UR4, 0x220, URZ ;  /* 0x0000022004067890 */ /* 0x000fe2000fffe0ff */
[----:B------:R3:W-:Y:S01]  /*3eb0*/  @!P0 SYNCS.ARRIVE.TRANS64.RED RZ, [R0+URZ], R5 ;  /* 0x0000000500ff89a7 */ /* 0x0007e200080004ff */
[----:B------:R-:W-:Y:S01]  /*3ec0*/  UIADD3 UR7, UPT, UPT, UR4, 0x1e0, URZ ;  /* 0x000001e004077890 */ /* 0x000fe2000fffe0ff */
[----:B------:R-:W-:-:S08]  /*3ed0*/  LOP3.LUT R3, R3, 0x1, RZ, 0x3c, !PT ;  /* 0x0000000103037812 */ /* 0x000fd000078e3cff */
[----:B------:R-:W-:Y:S06]  /*3ee0*/  UGETNEXTWORKID.BROADCAST [UR6], [UR7] ;  /* 0x00000000060073ca */ /* 0x000fec0008000100 */
[----:B---3--:R-:W-:-:S04]  /*3ef0*/  SHF.L.U32 R5, R8, 0x1f, RZ ;  /* 0x0000001f08057819 */ /* 0x008fc800000006ff */
[----:B------:R-:W3:Y:S02]  /*3f00*/  SYNCS.PHASECHK.TRANS64.TRYWAIT P1, [UR4+0x1e0], R5 ;  /* 0x0001e005ff0075a7 */ /* 0x000ee40008021104 */
[----:B---3--:R-:W-:Y:S05]  /*3f10*/  @!P1 BRA `(.L_x_69) ;  /* 0x0000005400249947 */ /* 0x008fea0003800000 */
.L_x_194:
[----:B--2---:R-:W2:Y:S01]  /*3f20*/  LDS.128 R4, [UR4+0x220] ;  /* 0x00022004ff047984 */ /* 0x004ea20008000c00 */
[----:B------:R-:W-:Y:S01]  /*3f30*/  LOP3.LUT R8, R8, 0x1, RZ, 0x3c, !PT ;  /* 0x0000000108087812 */ /* 0x000fe200078e3cff */
[----:B------:R-:W-:Y:S01]  /*3f40*/  @!PT LDS RZ, [RZ] ;  /* 0x00000000fffff984 */ /* 0x000fe20000000800 */
[----:B------:R-:W-:Y:S01]  /*3f50*/  @!PT LDS RZ, [RZ] ;  /* 0x00000000fffff984 */ /* 0x000fe20000000800 */
[----:B------:R-:W-:Y:S01]  /*3f60*/  @!PT LDS RZ, [RZ] ;  /* 0x00000000fffff984 */ /* 0x000fe20000000800 */
[----:B------:R-:W-:Y:S01]  /*3f70*/  @!PT LDS RZ, [RZ] ;  /* 0x00000000fffff984 */ /* 0x000fe20000000800 */
[----:B------:R3:W-:Y:S06]  /*3f80*/  MEMBAR.ALL.CTA ;  /* 0x0000000000007992 */ /* 0x0007ec0000008000 */
[----:B---3--:R-:W3:Y:S02]  /*3f90*/  FENCE.VIEW.ASYNC.S ;  /* 0x00000000000073c6 */ /* 0x008ee40000000000 */
[----:B---3--:R-:W-:Y:S01]  /*3fa0*/  SYNCS.ARRIVE.TRANS64.RED.A1T0 RZ, [UR5], RZ ;  /* 0x000000ffffff79a7 */ /* 0x008fe20008100405 */
[----:B--2---:R-:W-:-:S13]  /*3fb0*/  LOP3.LUT P1, RZ, R6, 0x1, RZ, 0xc0, !PT ;  /* 0x0000000106ff7812 */ /* 0x004fda000782c0ff */
[----:B------:R-:W-:Y:S05]  /*3fc0*/  @P1 BRA `(.L_x_70) ;  /* 0xfffffffc00981947 */ /* 0x000fea000383ffff */
[----:B------:R-:W-:-:S04]  /*3fd0*/  SHF.L.U32 R0, R3, 0x1f, RZ ;  /* 0x0000001f03007819 */ /* 0x000fc800000006ff */
[----:B------:R-:W2:Y:S02]  /*3fe0*/  SYNCS.PHASECHK.TRANS64 P0, [UR4+0x1e8], R0 ;  /* 0x0001e800ff0075a7 */ /* 0x000ea40008001004 */
[----:B-12---:R-:W-:Y:S05]  /*3ff0*/  @P0 EXIT ;  /* 0x000000000000094d */ /* 0x006fea0003800000 */
[----:B------:R-:W-:-:S07]  /*4000*/  MOV R0, UR4 ;  /* 0x0000000400007c02 */ /* 0x000fce0008000f00 */
.L_x_71:
[----:B-1----:R-:W-:-:S04]  /*4010*/  SHF.L.U32 R2, R3, 0x1f, RZ ;  /* 0x0000001f03027819 */ /* 0x002fc800000006ff */
[----:B------:R1:W2:Y:S03]  /*4020*/  SYNCS.PHASECHK.TRANS64.TRYWAIT P0, [R0+URZ+0x1e8], R2 ;  /* 0x0001e802000075a7 */ /* 0x0002a600080011ff */
[----:B--2---:R-:W-:Y:S05]  /*4030*/  @!P0 NANOSLEEP.SYNCS 0x989680 ;  /* 0x009896800000895d */ /* 0x004fea0003900000 */
[----:B------:R-:W2:Y:S02]  /*4040*/  @!P0 SYNCS.PHASECHK.TRANS64 P0, [R0+URZ+0x1e8], R2 ;  /* 0x0001e802000085a7 */ /* 0x000ea400080010ff */
[----:B--2---:R-:W-:Y:S05]  /*4050*/  @P0 EXIT ;  /* 0x000000000000094d */ /* 0x004fea0003800000 */
[----:B------:R-:W-:Y:S05]  /*4060*/  BRA `(.L_x_71) ;  /* 0xfffffffc00e87947 */ /* 0x000fea000383ffff */
.L_x_67:
[----:B------:R-:W-:Y:S05]  /*4070*/  BRA.U UP5, `(.L_x_72) ;  /* 0x0000000d05547547 */ /* 0x000fea000b800000 */
[----:B------:R-:W2:Y:S01]  /*4080*/  S2UR UR7, SR_CgaCtaId ;  /* 0x00000000000779c3 */ /* 0x000ea20000008800 */
[----:B------:R-:W-:Y:S01]  /*4090*/  UMOV UR4, 0x40 ;  /* 0x0000004000047882 */ /* 0x000fe20000000000 */
[----:B------:R-:W-:Y:S01]  /*40a0*/  NOP ;  /* 0x0000000000007918 */ /* 0x000fe20000000000 */
[----:B------:R-:W-:Y:S01]  /*40b0*/  UMOV UR6, 0x400 ;  /* 0x0000040000067882 */ /* 0x000fe20000000000 */
[----:B--2---:R-:W-:Y:S02]  /*40c0*/  ULEA UR5, UR7, UR4, 0x18 ;  /* 0x0000000407057291 */ /* 0x004fe4000f8ec0ff */
[----:B------:R-:W-:-:S07]  /*40d0*/  ULEA UR6, UR7, UR6, 0x18 ;  /* 0x0000000607067291 */ /* 0x000fce000f8ec0ff */
[----:B------:R-:W2:Y:S02]  /*40e0*/  LDS.U8 R2, [UR5+0x1c] ;  /* 0x00001c05ff027984 */ /* 0x000ea40008000000 */
[----:B--2---:R-:W-:-:S13]  /*40f0*/  ISETP.NE.AND P0, PT, R2, RZ, PT ;  /* 0x000000ff0200720c */ /* 0x004fda0003f05270 */
[----:B------:R-:W-:Y:S05]  /*4100*/  @P0 BRA `(.L_x_73) ;  /* 0x0000000000580947 */ /* 0x000fea0003800000 */
[----:B------:R-:W-:-:S13]  /*4110*/  ELECT P0, URZ, PT ;  /* 0x0000000000ff782f */ /* 0x000fda0003800000 */
[----:B------:R-:W-:Y:S05]  /*4120*/  @!P0 BRA `(.L_x_74) ;  /* 0x0000000000608947 */ /* 0x000fea0003800000 */
[----:B------:R-:W-:Y:S01]  /*4130*/  UMOV UR4, 0x10 ;  /* 0x0000001000047882 */ /* 0x000fe20000000000 */
[----:B------:R-:W-:Y:S01]  /*4140*/  HFMA2 R2, -RZ, RZ, 0, 5.9604644775390625e-08 ;  /* 0x00000001ff027431 */ /* 0x000fe200000001ff */
[----:B------:R-:W-:-:S03]  /*4150*/  MOV R3, 0xffff ;  /* 0x0000ffff00037802 */ /* 0x000fc60000000f00 */
[----:B------:R-:W-:Y:S04]  /*4160*/  DEPBAR.LE SB2, 0x36 ;  /* 0x0000ad800000791a */ /* 0x000fe80000000000 */
[----:B------:R-:W2:Y:S02]  /*4170*/  UTCATOMSWS.FIND_AND_SET.ALIGN UP0, UR4, UR4 ;  /* 0x00000004000475e3 */ /* 0x000ea40008000800 */
[----:B--2---:R-:W-:Y:S01]  /*4180*/  MOV R4, UR4 ;  /* 0x0000000400047c02 */ /* 0x004fe20008000f00 */
[----:B------:R-:W-:Y:S06]  /*4190*/  BRA.U UP0, `(.L_x_75) ;  /* 0x0000000100187547 */ /* 0x000fec000b800000 */
.L_x_76:
[----:B------:R-:W-:Y:S05]  /*41a0*/  NANOSLEEP 0x64 ;  /* 0x000000640000795d */ /* 0x000fea0003800000 */
[----:B------:R-:W-:-:S05]  /*41b0*/  UMOV UR4, 0x10 ;  /* 0x0000001000047882 */ /* 0x000fca0000000000 */
[----:B------:R-:W-:Y:S04]  /*41c0*/  DEPBAR.LE SB2, 0x36 ;  /* 0x0000ad800000791a */ /* 0x000fe80000000000 */
[----:B------:R-:W2:Y:S02]  /*41d0*/  UTCATOMSWS.FIND_AND_SET.ALIGN UP0, UR4, UR4 ;  /* 0x00000004000475e3 */ /* 0x000ea40008000800 */
[----:B--2---:R-:W-:Y:S01]  /*41e0*/  MOV R4, UR4 ;  /* 0x0000000400047c02 */ /* 0x004fe20008000f00 */
[----:B------:R-:W-:Y:S05]  /*41f0*/  BRA.U !UP0, `(.L_x_76) ;  /* 0xfffffffd08e87547 */ /* 0x000fea000b83ffff */
.L_x_75:
[-C--:B------:R-:W-:Y:S02]  /*4200*/  SHF.L.U32 R3, R3, R4.reuse, RZ ;  /* 0x0000000403037219 */ /* 0x080fe400000006ff */
[----:B------:R-:W-:Y:S01]  /*4210*/  SHF.L.U32 R2, R2, R4, RZ ;  /* 0x0000000402027219 */ /* 0x000fe200000006ff */
[----:B------:R-:W-:Y:S02]  /*4220*/  IMAD.SHL.U32 R4, R4, 0x20, RZ ;  /* 0x0000002004047824 */ /* 0x000fe400078e00ff */
[----:B------:R2:W-:Y:S04]  /*4230*/  ATOMS.OR RZ, [UR5+0x14], R3 ;  /* 0x00001403ffff798c */ /* 0x0005e8000b000005 */
[----:B------:R2:W-:Y:S04]  /*4240*/  ATOMS.OR RZ, [UR5+0x18], R2 ;  /* 0x00001802ffff798c */ /* 0x0005e8000b000005 */
[----:B------:R2:W-:Y:S01]  /*4250*/  STS [UR6+0x230], R4 ;  /* 0x00023004ff007988 */ /* 0x0005e20008000806 */
[----:B------:R-:W-:Y:S05]  /*4260*/  BRA `(.L_x_74) ;  /* 0x0000000000107947 */ /* 0x000fea0003800000 */
.L_x_73:
[----:B------:R-:W-:-:S05]  /*4270*/  MOV R2, 0xffffffff ;  /* 0xffffffff00027802 */ /* 0x000fca0000000f00 */
[----:B------:R2:W-:Y:S02]  /*4280*/  STS [UR6+0x230], R2 ;  /* 0x00023002ff007988 */ /* 0x0005e40008000806 */
[----:B--2---:R-:W-:Y:S02]  /*4290*/  MOV R2, 0x42b0 ;  /* 0x000042b000027802 */ /* 0x004fe40000000f00 */
[----:B-1---5:R-:W-:Y:S05]  /*42a0*/  CALL.REL.NOINC `($__internal_1_$__cuda_sm10x_tcgen05_guardrail_trap_phase_invalid_during_alloc) ;  /* 0x0000005400c07944 */ /* 0x022fea0003c00000 */
.L_x_74:
[----:B------:R-:W-:Y:S05]  /*42b0*/  WARPSYNC.ALL ;  /* 0x0000000000007948 */ /* 0x000fea0003800000 */
[----:B------:R-:W3:Y:S01]  /*42c0*/  S2UR UR4, SR_CgaCtaId ;  /* 0x00000000000479c3 */ /* 0x000ee20000008800 */
[----:B------:R-:W-:Y:S01]  /*42d0*/  UMOV UR18, 0x400 ;  /* 0x0000040000127882 */ /* 0x000fe20000000000 */
[----:B------:R-:W-:-:S06]  /*42e0*/  NOP ;  /* 0x0000000000007918 */ /* 0x000fcc0000000000 */
[----:B------:R-:W-:Y:S06]  /*42f0*/  BAR.ARV 0x6, 0xa0 ;  /* 0x0182800000007b1d */ /* 0x000fec0000002000 */
[----:B------:R-:W4:Y:S01]  /*4300*/  LDCU.64 UR6, c[0x0][0x388] ;  /* 0x00007100ff0677ac */ /* 0x000f220008000a00 */
[----:B------:R-:W-:Y:S01]  /*4310*/  LOP3.LUT R0, R0, 0xffff, RZ, 0xc0, !PT ;  /* 0x0000ffff00007812 */ /* 0x000fe200078ec0ff */
[----:B------:R-:W-:Y:S01]  /*4320*/  IMAD.MOV.U32 R9, RZ, RZ, 0x1 ;  /* 0x00000001ff097424 */ /* 0x000fe200078e00ff */
[----:B------:R-:W1:Y:S02]  /*4330*/  LDCU.64 UR8, c[0x0][0x390] ;  /* 0x00007200ff0877ac */ /* 0x000e640008000a00 */
[----:B------:R-:W-:Y:S01]  /*4340*/  R2UR UR19, R0 ;  /* 0x00000000001372ca */ /* 0x000fe200000e0000 */
[----:B------:R-:W-:-:S02]  /*4350*/  IMAD.MOV.U32 R8, RZ, RZ, RZ ;  /* 0x000000ffff087224 */ /* 0x000fc400078e00ff */
[----:B--2---:R-:W-:Y:S01]  /*4360*/  IMAD.MOV.U32 R3, RZ, RZ, RZ ;  /* 0x000000ffff037224 */ /* 0x004fe200078e00ff */
[----:B------:R-:W-:Y:S01]  /*4370*/  UMOV UR22, URZ ;  /* 0x000000ff00167c82 */ /* 0x000fe20008000000 */
[----:B---3--:R-:W-:Y:S01]  /*4380*/  ULEA UR18, UR4, UR18, 0x18 ;  /* 0x0000001204127291 */ /* 0x008fe2000f8ec0ff */
[----:B------:R-:W-:Y:S01]  /*4390*/  UMOV UR17, URZ ;  /* 0x000000ff00117c82 */ /* 0x000fe20008000000 */
[----:B------:R-:W-:Y:S01]  /*43a0*/  UMOV UR26, 0x0 ;  /* 0x00000000001a7882 */ /* 0x000fe20000000000 */
[----:B------:R-:W-:Y:S01]  /*43b0*/  UMOV UR27, 0x4100010 ;  /* 0x04100010001b7882 */ /* 0x000fe20000000000 */
[----:B------:R-:W-:Y:S01]  /*43c0*/  UMOV UR24, 0x0 ;  /* 0x0000000000187882 */ /* 0x000fe20000000000 */
[----:B------:R-:W-:Y:S01]  /*43d0*/  UMOV UR25, 0x4100010 ;  /* 0x0410001000197882 */ /* 0x000fe20000000000 */
[----:B----4-:R-:W-:-:S03]  /*43e0*/  UIADD3 UR4, UPT, UPT, UR6, 0x1f, URZ ;  /* 0x0000001f06047890 */ /* 0x010fc6000fffe0ff */
[----:B------:R-:W2:Y:S01]  /*43f0*/  LDS R2, [UR18+0x230] ;  /* 0x00023012ff027984 */ /* 0x000ea20008000800 */
[----:B------:R-:W-:Y:S02]  /*4400*/  UIADD3 UR6, UPT, UPT, UR18, 0x3600, URZ ;  /* 0x0000360012067890 */ /* 0x000fe4000fffe0ff */
[----:B------:R-:W-:Y:S02]  /*4410*/  USHF.R.S32.HI UR5, URZ, 0x1f, UR4 ;  /* 0x0000001fff057899 */ /* 0x000fe40008011404 */
[----:B------:R-:W-:Y:S02]  /*4420*/  USHF.R.U32.HI UR6, URZ, 0x4, UR6 ;  /* 0x00000004ff067899 */ /* 0x000fe40008011606 */
[----:B------:R-:W-:Y:S02]  /*4430*/  ULEA.HI UR4, UR5, UR4, URZ, 0x5 ;  /* 0x0000000405047291 */ /* 0x000fe4000f8f28ff */
[----:B------:R-:W-:Y:S02]  /*4440*/  UIADD3 UR5, UPT, UPT, UR18, 0x1d600, URZ ;  /* 0x0001d60012057890 */ /* 0x000fe4000fffe0ff */
[----:B------:R-:W-:-:S02]  /*4450*/  USHF.R.S32.HI UR4, URZ, 0x5, UR4 ;  /* 0x00000005ff047899 */ /* 0x000fc40008011404 */
[----:B------:R-:W-:Y:S02]  /*4460*/  USHF.R.U32.HI UR5, URZ, 0x4, UR5 ;  /* 0x00000004ff057899 */ /* 0x000fe40008011605 */
[----:B------:R-:W-:Y:S02]  /*4470*/  UIMAD UR4, UR4, UR7, URZ ;  /* 0x00000007040472a4 */ /* 0x000fe4000f8e02ff */
[----:B------:R-:W-:Y:S02]  /*4480*/  ULOP3.LUT UR6, UR6, 0x3fff, URZ, 0xc0, !UPT ;  /* 0x00003fff06067892 */ /* 0x000fe4000f8ec0ff */
[----:B-1----:R-:W-:Y:S02]  /*4490*/  UIMAD UR4, UR4, UR8, URZ ;  /* 0x00000008040472a4 */ /* 0x002fe4000f8e02ff */
[----:B------:R-:W-:Y:S02]  /*44a0*/  ULOP3.LUT UR5, UR5, 0x3fff, URZ, 0xc0, !UPT ;  /* 0x00003fff05057892 */ /* 0x000fe4000f8ec0ff */
[----:B------:R-:W-:-:S02]  /*44b0*/  UIMAD UR7, UR4, UR9, URZ ;  /* 0x00000009040772a4 */ /* 0x000fc4000f8e02ff */
[----:B------:R-:W-:Y:S02]  /*44c0*/  UIADD3 UR4, UPT, UPT, UR18, 0x1e8, URZ ;  /* 0x000001e812047890 */ /* 0x000fe4000fffe0ff */
[----:B------:R-:W-:Y:S02]  /*44d0*/  ULOP3.LUT UR20, UR6, 0x10000, URZ, 0xfc, !UPT ;  /* 0x0001000006147892 */ /* 0x000fe4000f8efcff */
[----:B------:R-:W-:Y:S02]  /*44e0*/  UPRMT UR28, URZ, 0x654, UR4 ;  /* 0x00000654ff1c7896 */ /* 0x000fe40008000004 */
[----:B------:R-:W-:Y:S02]  /*44f0*/  ULOP3.LUT UR21, UR5, 0x10000, URZ, 0xfc, !UPT ;  /* 0x0001000005157892 */ /* 0x000fe4000f8efcff */
[----:B------:R-:W-:Y:S02]  /*4500*/  UIADD3 UR29, UPT, UPT, UR7, -0x1, URZ ;  /* 0xffffffff071d7890 */ /* 0x000fe4000fffe0ff */
[----:B------:R-:W-:Y:S01]  /*4510*/  UISETP.GE.AND UP3, UPT, UR7, 0x1, UPT ;  /* 0x000000010700788c */ /* 0x000fe2000bf66270 */
[C---:B--2---:R-:W-:Y:S01]  /*4520*/  VIADD R5, R2.reuse, 0x40 ;  /* 0x0000004002057836 */ /* 0x044fe20000000000 */
[----:B------:R-:W-:-:S04]  /*4530*/  LOP3.LUT R4, R2, 0xffff, RZ, 0xc0, !PT ;  /* 0x0000ffff02047812 */ /* 0x000fc800078ec0ff */
[----:B------:R-:W-:-:S05]  /*4540*/  LOP3.LUT R5, R5, 0xffff, RZ, 0xc0, !PT ;  /* 0x0000ffff05057812 */ /* 0x000fca00078ec0ff */
[----:B------:R1:W-:Y:S02]  /*4550*/  STL.64 [R1], R4 ;  /* 0x0000000401007387 */ /* 0x0003e40000100a00 */
.L_x_83:
[----:B-1----:R-:W-:-:S04]  /*4560*/  SHF.L.U32 R4, R8, 0x1f, RZ ;  /* 0x0000001f08047819 */ /* 0x002fc800000006ff */
[----:B------:R-:W1:Y:S02]  /*4570*/  SYNCS.PHASECHK.TRANS64.TRYWAIT P0, [UR18+0x1e0], R4 ;  /* 0x0001e004ff0075a7 */ /* 0x000e640008001112 */
[----:B-12-4-:R-:W-:Y:S05]  /*4580*/  @!P0 BRA `(.L_x_77) ;  /* 0x0000004c00a08947 */ /* 0x016fea0003800000 */
.L_x_196:
[----:B-1----:R-:W1:Y:S01]  /*4590*/  LDS.128 R4, [UR18+0x220] ;  /* 0x00022012ff047984 */ /* 0x002e620008000c00 */
[----:B------:R-:W-:Y:S01]  /*45a0*/  ULEA UR23, UR22, UR18, 0x3 ;  /* 0x0000001216177291 */ /* 0x000fe2000f8e18ff */
[----:B------:R-:W-:Y:S01]  /*45b0*/  SHF.L.U32 R0, R9, 0x1f, RZ ;  /* 0x0000001f09007819 */ /* 0x000fe200000006ff */
[----:B------:R-:W-:Y:S01]  /*45c0*/  @!PT LDS RZ, [RZ] ;  /* 0x00000000fffff984 */ /* 0x000fe20000000800 */
[----:B------:R-:W-:Y:S01]  /*45d0*/  @!PT LDS RZ, [RZ] ;  /* 0x00000000fffff984 */ /* 0x000fe20000000800 */
[----:B------:R-:W-:Y:S01]  /*45e0*/  @!PT LDS RZ, [RZ] ;  /* 0x00000000fffff984 */ /* 0x000fe20000000800 */
[----:B------:R-:W-:Y:S01]  /*45f0*/  @!PT LDS RZ, [RZ] ;  /* 0x00000000fffff984 */ /* 0x000fe20000000800 */
[----:B------:R2:W-:Y:S06]  /*4600*/  MEMBAR.ALL.CTA ;  /* 0x0000000000007992 */ /* 0x0005ec0000008000 */
[----:B--2---:R-:W2:Y:S02]  /*4610*/  FENCE.VIEW.ASYNC.S ;  /* 0x00000000000073c6 */ /* 0x004ea40000000000 */
[----:B--2---:R-:W-:Y:S01]  /*4620*/  SYNCS.ARRIVE.TRANS64.RED.A1T0 RZ, [UR28], RZ ;  /* 0x000000ffffff79a7 */ /* 0x004fe2000810041c */
[----:B------:R-:W2:Y:S01]  /*4630*/  SYNCS.PHASECHK.TRANS64.TRYWAIT P0, [UR23+0x200], R0 ;  /* 0x00020000ff0075a7 */ /* 0x000ea20008001117 */
[----:B-1----:R-:W-:Y:S01]  /*4640*/  LOP3.LUT P2, RZ, R6, 0x1, RZ, 0xc0, !PT ;  /* 0x0000000106ff7812 */ /* 0x002fe2000784c0ff */
[----:B--2---:R-:W-:-:S12]  /*4650*/  @!P0 BRA `(.L_x_78) ;  /* 0x0000004c00848947 */ /* 0x004fd80003800000 */
.L_x_198:
[----:B------:R-:W-:Y:S05]  /*4660*/  BRA.U !UP3, `(.L_x_79) ;  /* 0x000000010bc87547 */ /* 0x000fea000b800000 */
[----:B-1----:R-:W-:Y:S01]  /*4670*/  IMAD.U32 R0, RZ, RZ, UR22 ;  /* 0x00000016ff007e24 */ /* 0x002fe2000f8e00ff */
[----:B------:R-:W-:-:S04]  /*4680*/  ULEA UR4, UR17, UR18, 0x3 ;  /* 0x0000001211047291 */ /* 0x000fc8000f8e18ff */
[----:B------:R-:W-:-:S05]  /*4690*/  LEA R0, R0, R1, 0x2 ;  /* 0x0000000100007211 */ /* 0x000fca00078e10ff */
[----:B------:R1:W5:Y:S01]  /*46a0*/  LDL R4, [R0] ;  /* 0x0000000000047983 */ /* 0x0003620000100800 */
[----:B------:R-:W-:Y:S01]  /*46b0*/  UPLOP3.LUT UP2, UPT, UPT, UPT, UPT, 0x40, 0x4 ;  /* 0x000000000004789c */ /* 0x000fe20003f4e870 */
[----:B------:R-:W-:Y:S01]  /*46c0*/  UMOV UR15, UR29 ;  /* 0x0000001d000f7c82 */ /* 0x000fe20008000000 */
[----:B------:R-:W-:Y:S01]  /*46d0*/  UMOV UR8, UR17 ;  /* 0x0000001100087c82 */ /* 0x000fe20008000000 */
[----:B-1----:R-:W-:-:S04]  /*46e0*/  SHF.L.U32 R0, R3, 0x1f, RZ ;  /* 0x0000001f03007819 */ /* 0x002fc800000006ff */
[----:B------:R1:W2:Y:S04]  /*46f0*/  SYNCS.PHASECHK.TRANS64.TRYWAIT P1, [UR4], R0 ;  /* 0x00000000ff0075a7 */ /* 0x0002a80008021104 */
.L_x_82:
[----:B------:R-:W-:Y:S01]  /*4700*/  ULEA UR16, UR8, UR18, 0x3 ;  /* 0x0000001208107291 */ /* 0x000fe2000f8e18ff */
[----:B--234-:R-:W-:Y:S11]  /*4710*/  @P1 BRA `(.L_x_80) ;  /* 0x00000000000c1947 */ /* 0x01cff60003800000 */
[----:B------:R-:W-:Y:S04]  /*4720*/  SHF.L.U32 R5, R3, 0x1f, RZ ;  /* 0x0000001f03057819 */ /* 0x000fe800000006ff */
[----:B------:R-:W2:Y:S02]  /*4730*/  SYNCS.PHASECHK.TRANS64.TRYWAIT P0, [UR16], R5 ;  /* 0x00000005ff0075a7 */ /* 0x000ea40008001110 */
[----:B--2---:R-:W-:Y:S05]  /*4740*/  @!P0 BRA `(.L_x_81) ;  /* 0x0000004c00608947 */ /* 0x004fea0003800000 */
.L_x_80:
[----:B------:R-:W-:Y:S01]  /*4750*/  UISETP.NE.AND UP0, UPT, UR15, URZ, UPT ;  /* 0x000000ff0f00728c */ /* 0x000fe2000bf05270 */
[----:B------:R-:W-:Y:S01]  /*4760*/  PLOP3.LUT P1, PT, PT, PT, PT, 0x80, 0x8 ;  /* 0x000000000008781c */ /* 0x000fe20003f2f070 */
[----:B------:R-:W-:Y:S02]  /*4770*/  UIADD3 UR4, UPT, UPT, UR8, 0x1, URZ ;  /* 0x0000000108047890 */ /* 0x000fe4000fffe0ff */
[----:B------:R-:W-:Y:S02]  /*4780*/  ULEA UR10, UR8, UR21, 0x8 ;  /* 0x00000015080a7291 */ /* 0x000fe4000f8e40ff */
[----:B------:R-:W-:Y:S01]  /*4790*/  UISETP.NE.AND UP1, UPT, UR4, 0x1a, UPT ;  /* 0x0000001a0400788c */ /* 0x000fe2000bf25270 */
[----:B------:R-:W-:Y:S01]  /*47a0*/  PLOP3.LUT P0, PT, PT, PT, UP0, 0x80, 0x8 ;  /* 0x000000000008781c */ /* 0x000fe20003f0f008 */
[----:B------:R-:W-:Y:S02]  /*47b0*/  ULEA UR8, UR8, UR20, 0x8 ;  /* 0x0000001408087291 */ /* 0x000fe4000f8e40ff */
[----:B------:R-:W-:Y:S02]  /*47c0*/  USEL UR5, URZ, 0x1, UP1 ;  /* 0x00000001ff057887 */ /* 0x000fe40008800000 */
[----:B------:R-:W-:Y:S02]  /*47d0*/  USEL UR17, UR4, URZ, UP1 ;  /* 0x000000ff04117287 */ /* 0x000fe40008800000 */
[----:B------:R-:W-:Y:S02]  /*47e0*/  UIADD3 UR12, UPT, UPT, UR10, 0x2, URZ ;  /* 0x000000020a0c7890 */ /* 0x000fe4000fffe0ff */
[----:B------:R-:W-:Y:S01]  /*47f0*/  @UP0 ULEA UR4, UR17, UR18, 0x3 ;  /* 0x0000001211040291 */ /* 0x000fe2000f8e18ff */
[----:B------:R-:W-:Y:S01]  /*4800*/  LOP3.LUT R3, R3, UR5, RZ, 0x3c, !PT ;  /* 0x0000000503037c12 */ /* 0x000fe2000f8e3cff */
[----:B------:R-:W-:Y:S02]  /*4810*/  UIADD3 UR6, UPT, UPT, UR8, 0x2, URZ ;  /* 0x0000000208067890 */ /* 0x000fe4000fffe0ff */
[----:B------:R-:W-:Y:S01]  /*4820*/  UIADD3 UR5, UPT, UPT, UR16, 0xd0, URZ ;  /* 0x000000d010057890 */ /* 0x000fe2000fffe0ff */
[----:B-1----:R-:W-:Y:S01]  /*4830*/  @P0 SHF.L.U32 R0, R3, 0x1f, RZ ;  /* 0x0000001f03000819 */ /* 0x002fe200000006ff */
[----:B------:R-:W-:Y:S01]  /*4840*/  UMOV UR11, 0x80004020 ;  /* 0x80004020000b7882 */ /* 0x000fe20000000000 */
[----:B------:R-:W-:Y:S01]  /*4850*/  UMOV UR9, 0x80004020 ;  /* 0x8000402000097882 */ /* 0x000fe20000000000 */
[----:B------:R-:W-:Y:S01]  /*4860*/  UMOV UR13, 0x80004020 ;  /* 0x80004020000d7882 */ /* 0x000fe20000000000 */
[----:B------:R3:W4:Y:S01]  /*4870*/  @P0 SYNCS.PHASECHK.TRANS64.TRYWAIT P1, [UR4], R0 ;  /* 0x00000000ff0005a7 */ /* 0x0007220008021104 */
[----:B------:R-:W-:Y:S11]  /*4880*/  ELECT P0, URZ, PT ;  /* 0x0000000000ff782f */ /* 0x000ff60003800000 */
[----:B------:R-:W-:Y:S02]  /*4890*/  @!UPT UIADD3 URZ, UPT, UPT, URZ, URZ, URZ ;  /* 0x000000fffffff290 */ /* 0x000fe4000fffe0ff */
[C---:B-----5:R-:W-:Y:S02]  /*48a0*/  @P0 R2UR.BROADCAST UR4, R4.reuse ;  /* 0x00000000040402ca */ /* 0x060fe400008e0000 */
[----:B------:R-:W-:Y:S11]  /*48b0*/  ELECT P0, URZ, PT ;  /* 0x0000000000ff782f */ /* 0x000ff60003800000 */
[----:B------:R-:W-:Y:S02]  /*48c0*/  @!UPT UIADD3 URZ, UPT, UPT, URZ, URZ, URZ ;  /* 0x000000fffffff290 */ /* 0x000fe4000fffe0ff */
[----:B------:R-:W-:Y:S01]  /*48d0*/  @P0 R2UR.BROADCAST UR14, R4 ;  /* 0x00000000040e02ca */ /* 0x000fe200008e0000 */
[----:B------:R-:W-:Y:S01]  /*48e0*/  UMOV UR7, 0x80004020 ;  /* 0x8000402000077882 */ /* 0x000fe20000000000 */
[----:B------:R1:W-:Y:S01]  /*48f0*/  UTCHMMA gdesc[UR8], gdesc[UR10], tmem[UR4], tmem[UR26], idesc[UR27], UP2 ;  /* 0x00ff1a0a080075ea */ /* 0x0003e20009000004 */
[----:B------:R-:W-:Y:S10]  /*4900*/  UPLOP3.LUT UP2, UPT, UPT, UPT, UPT, 0x80, 0x8 ;  /* 0x000000000008789c */ /* 0x000ff40003f4f070 */
[----:B------:R3:W-:Y:S01]  /*4910*/  UTCHMMA gdesc[UR6], gdesc[UR12], tmem[UR14], tmem[UR24], idesc[UR25], UPT ;  /* 0x00ff180c060075ea */ /* 0x0007e2000b80000e */
[----:B------:R3:W-:Y:S01]  /*4920*/  UTCBAR.MULTICAST [UR5], URZ, UR19 ;  /* 0x000000ff050073e9 */ /* 0x0007e20008000813 */
[----:B-1----:R-:W-:Y:S02]  /*4930*/  UIADD3 UR4, UPT, UPT, UR15, 0x1, URZ ;  /* 0x000000010f047890 */ /* 0x002fe4000fffe0ff */
[----:B------:R-:W-:Y:S02]  /*4940*/  UIADD3 UR9, UPT, UPT, UR15, -0x1, URZ ;  /* 0xffffffff0f097890 */ /* 0x000fe4000fffe0ff */
[----:B------:R-:W-:Y:S01]  /*4950*/  UISETP.GT.U32.AND UP0, UPT, UR4, 0x1, UPT ;  /* 0x000000010400788c */ /* 0x000fe2000bf04070 */
[----:B------:R-:W-:Y:S04]  /*4960*/  UMOV UR8, UR17 ;  /* 0x0000001100087c82 */ /* 0x000fe80008000000 */
[----:B------:R-:W-:Y:S04]  /*4970*/  UMOV UR15, UR9 ;  /* 0x00000009000f7c82 */ /* 0x000fe80008000000 */
[----:B------:R-:W-:Y:S05]  /*4980*/  BRA.U UP0, `(.L_x_82) ;  /* 0xfffffffd005c7547 */ /* 0x000fea000b83ffff */
.L_x_79:
[----:B------:R-:W-:Y:S01]  /*4990*/  UIADD3 UR4, UPT, UPT, UR22, 0x1, URZ ;  /* 0x0000000116047890 */ /* 0x000fe2000fffe0ff */
[----:B------:R-:W-:Y:S01]  /*49a0*/  LOP3.LUT R8, R8, 0x1, RZ, 0x3c, !PT ;  /* 0x0000000108087812 */ /* 0x000fe200078e3cff */
[----:B---3--:R-:W-:Y:S02]  /*49b0*/  UIADD3 UR5, UPT, UPT, UR23, 0x1f0, URZ ;  /* 0x000001f017057890 */ /* 0x008fe4000fffe0ff */
[----:B------:R-:W-:-:S04]  /*49c0*/  UISETP.NE.AND UP0, UPT, UR4, 0x2, UPT ;  /* 0x000000020400788c */ /* 0x000fc8000bf05270 */
[----:B------:R-:W-:Y:S02]  /*49d0*/  USEL UR6, URZ, 0x1, UP0 ;  /* 0x00000001ff067887 */ /* 0x000fe40008000000 */
[----:B------:R-:W-:Y:S01]  /*49e0*/  USEL UR22, UR4, URZ, UP0 ;  /* 0x000000ff04167287 */ /* 0x000fe20008000000 */
[----:B------:R2:W-:Y:S03]  /*49f0*/  UTCBAR [UR5], URZ ;  /* 0x000000ff050073e9 */ /* 0x0005e600080000ff */
[----:B------:R-:W-:Y:S01]  /*4a00*/  LOP3.LUT R9, R9, UR6, RZ, 0x3c, !PT ;  /* 0x0000000609097c12 */ /* 0x000fe2000f8e3cff */
[----:B------:R-:W-:Y:S07]  /*4a10*/  @P2 BRA `(.L_x_83) ;  /* 0xfffffff800d02947 */ /* 0x000fee000383ffff */
[----:B------:R-:W3:Y:S01]  /*4a20*/  S2UR UR6, SR_CgaCtaId ;  /* 0x00000000000679c3 */ /* 0x000ee20000008800 */
[----:B------:R-:W-:Y:S01]  /*4a30*/  ELECT P0, URZ, PT ;  /* 0x0000000000ff782f */ /* 0x000fe20003800000 */
[----:B-1----:R-:W-:Y:S01]  /*4a40*/  IMAD.MOV.U32 R0, RZ, RZ, 0x1 ;  /* 0x00000001ff007424 */ /* 0x002fe200078e00ff */
[----:B------:R-:W-:Y:S01]  /*4a50*/  UIADD3 UR18, UPT, UPT, UR18, 0x200, URZ ;  /* 0x0000020012127890 */ /* 0x000fe2000fffe0ff */
[----:B------:R-:W-:Y:S01]  /*4a60*/  SHF.L.U32 R3, R9, 0x1f, RZ ;  /* 0x0000001f09037819 */ /* 0x000fe200000006ff */
[----:B------:R-:W-:-:S03]  /*4a70*/  UMOV UR4, 0x40 ;  /* 0x0000004000047882 */ /* 0x000fc60000000000 */
[----:B------:R-:W-:Y:S01]  /*4a80*/  UVIRTCOUNT.DEALLOC.SMPOOL 0x80 ;  /* 0x000000800000784c */ /* 0x000fe20000000000 */
[----:B---3--:R-:W-:Y:S02]  /*4a90*/  ULEA UR6, UR6, UR4, 0x18 ;  /* 0x0000000406067291 */ /* 0x008fe4000f8ec0ff */
[----:B------:R-:W-:-:S07]  /*4aa0*/  ULEA UR4, UR22, UR18, 0x3 ;  /* 0x0000001216047291 */ /* 0x000fce000f8e18ff */
[----:B------:R1:W-:Y:S02]  /*4ab0*/  @P0 STS.U8 [UR6+0x1c], R0 ;  /* 0x00001c00ff000988 */ /* 0x0003e40008000006 */
[----:B------:R-:W3:Y:S02]  /*4ac0*/  SYNCS.PHASECHK.TRANS64.TRYWAIT P0, [UR4], R3 ;  /* 0x00000003ff0075a7 */ /* 0x000ee40008001104 */
[----:B-1-3--:R-:W-:Y:S05]  /*4ad0*/  @!P0 BRA `(.L_x_84) ;  /* 0x0000004800948947 */ /* 0x00afea0003800000 */
.L_x_201:
[----:B------:R-:W-:-:S04]  /*4ae0*/  UIADD3 UR4, UPT, UPT, UR22, 0x1, URZ ;  /* 0x0000000116047890 */ /* 0x000fc8000fffe0ff */
[----:B------:R-:W-:-:S04]  /*4af0*/  UISETP.NE.AND UP0, UPT, UR4, 0x2, UPT ;  /* 0x000000020400788c */ /* 0x000fc8000bf05270 */
[----:B--2---:R-:W-:Y:S02]  /*4b00*/  USEL UR5, URZ, 0x1, UP0 ;  /* 0x00000001ff057887 */ /* 0x004fe40008000000 */
[----:B------:R-:W-:-:S04]  /*4b10*/  USEL UR4, UR4, URZ, UP0 ;  /* 0x000000ff04047287 */ /* 0x000fc80008000000 */
[----:B------:R-:W-:Y:S01]  /*4b20*/  ULEA UR4, UR4, UR18, 0x3 ;  /* 0x0000001204047291 */ /* 0x000fe2000f8e18ff */
[----:B-1----:R-:W-:-:S04]  /*4b30*/  LOP3.LUT R3, R9, UR5, RZ, 0x3c, !PT ;  /* 0x0000000509037c12 */ /* 0x002fc8000f8e3cff */
[----:B------:R-:W-:-:S04]  /*4b40*/  SHF.L.U32 R3, R3, 0x1f, RZ ;  /* 0x0000001f03037819 */ /* 0x000fc800000006ff */
[----:B------:R-:W1:Y:S02]  /*4b50*/  SYNCS.PHASECHK.TRANS64.TRYWAIT P0, [UR4], R3 ;  /* 0x00000003ff0075a7 */ /* 0x000e640008001104 */
[----:B-1----:R-:W-:Y:S05]  /*4b60*/  @!P0 BRA `(.L_x_85) ;  /* 0x0000004800888947 */ /* 0x002fea0003800000 */
.L_x_203:
[----:B------:R-:W-:Y:S01]  /*4b70*/  NOP ;  /* 0x0000000000007918 */ /* 0x000fe20000000000 */
[----:B-1----:R-:W1:Y:S01]  /*4b80*/  LDS R0, [UR6+0x14] ;  /* 0x00001406ff007984 */ /* 0x002e620008000800 */
[----:B------:R-:W-:Y:S01]  /*4b90*/  LOP3.LUT R3, R2, 0xffff, RZ, 0xc0, !PT ;  /* 0x0000ffff02037812 */ /* 0x000fe200078ec0ff */
[----:B------:R-:W-:-:S03]  /*4ba0*/  IMAD.MOV.U32 R2, RZ, RZ, 0xffff ;  /* 0x0000ffffff027424 */ /* 0x000fc600078e00ff */
[----:B------:R-:W-:-:S04]  /*4bb0*/  SHF.R.U32.HI R3, RZ, 0x5, R3 ;  /* 0x00000005ff037819 */ /* 0x000fc80000011603 */
[----:B------:R-:W-:-:S04]  /*4bc0*/  SHF.L.U32 R2, R2, R3, RZ ;  /* 0x0000000302027219 */ /* 0x000fc800000006ff */
[----:B-1----:R-:W-:-:S04]  /*4bd0*/  LOP3.LUT R0, R0, R2, RZ, 0xc0, !PT ;  /* 0x0000000200007212 */ /* 0x002fc800078ec0ff */
[----:B------:R-:W-:Y:S01]  /*4be0*/  ISETP.NE.AND P0, PT, R0, R2, PT ;  /* 0x000000020000720c */ /* 0x000fe20003f05270 */
[----:B------:R-:W-:-:S05]  /*4bf0*/  IMAD.MOV.U32 R0, RZ, RZ, 0x1 ;  /* 0x00000001ff007424 */ /* 0x000fca00078e00ff */
[----:B------:R-:W-:-:S07]  /*4c00*/  SHF.L.U32 R0, R0, R3, RZ ;  /* 0x0000000300007219 */ /* 0x000fce00000006ff */
[----:B------:R-:W-:Y:S05]  /*4c10*/  @P0 BRA `(.L_x_86) ;  /* 0x00000000005c0947 */ /* 0x000fea0003800000 */
[----:B------:R-:W1:Y:S02]  /*4c20*/  LDS R3, [UR6+0x18] ;  /* 0x00001806ff037984 */ /* 0x000e640008000800 */
[----:B-1----:R-:W-:-:S04]  /*4c30*/  LOP3.LUT R3, R3, R0, RZ, 0xc0, !PT ;  /* 0x0000000003037212 */ /* 0x002fc800078ec0ff */
[----:B------:R-:W-:-:S13]  /*4c40*/  ISETP.NE.AND P0, PT, R3, R0, PT ;  /* 0x000000000300720c */ /* 0x000fda0003f05270 */
[----:B------:R-:W-:Y:S05]  /*4c50*/  @P0 BRA `(.L_x_87) ;  /* 0x0000000000400947 */ /* 0x000fea0003800000 */
[----:B------:R-:W-:Y:S01]  /*4c60*/  R2UR UR4, R2 ;  /* 0x00000000020472ca */ /* 0x000fe200000e0000 */
[----:B------:R-:W1:Y:S01]  /*4c70*/  S2R R3, SR_LANEID ;  /* 0x0000000000037919 */ /* 0x000e620000000000 */
[----:B------:R-:W-:-:S04]  /*4c80*/  LOP3.LUT R0, RZ, R0, RZ, 0x33, !PT ;  /* 0x00000000ff007212 */ /* 0x000fc800078e33ff */
[----:B------:R-:W2:Y:S07]  /*4c90*/  REDUX UR7, R0 ;  /* 0x00000000000773c4 */ /* 0x000eae0000000000 */
[----:B------:R-:W-:-:S03]  /*4ca0*/  ULOP3.LUT UR5, URZ, UR4, URZ, 0x33, !UPT ;  /* 0x00000004ff057292 */ /* 0x000fc6000f8e33ff */
[----:B------:R-:W-:Y:S02]  /*4cb0*/  VOTEU.ANY UR4, UPT, PT ;  /* 0x0000000000047886 */ /* 0x000fe400038e0100 */
[----:B------:R-:W-:Y:S01]  /*4cc0*/  UFLO.U32 UR4, UR4 ;  /* 0x00000004000472bd */ /* 0x000fe200080e0000 */
[----:B------:R-:W-:-:S04]  /*4cd0*/  IMAD.U32 R2, RZ, RZ, UR5 ;  /* 0x00000005ff027e24 */ /* 0x000fc8000f8e00ff */
[----:B------:R-:W3:Y:S02]  /*4ce0*/  REDUX UR8, R2 ;  /* 0x00000000020873c4 */ /* 0x000ee40000000000 */
[----:B------:R1:W-:Y:S01]  /*4cf0*/  UTCATOMSWS.AND URZ, UR5 ;  /* 0x0000000500ff79e3 */ /* 0x0003e20008000000 */
[----:B--2---:R-:W-:Y:S01]  /*4d00*/  IMAD.U32 R0, RZ, RZ, UR7 ;  /* 0x00000007ff007e24 */ /* 0x004fe2000f8e00ff */
[----:B-1----:R-:W-:Y:S01]  /*4d10*/  ISETP.EQ.U32.AND P0, PT, R3, UR4, PT ;  /* 0x0000000403007c0c */ /* 0x002fe2000bf02070 */
[----:B---3--:R-:W-:-:S12]  /*4d20*/  IMAD.U32 R2, RZ, RZ, UR8 ;  /* 0x00000008ff027e24 */ /* 0x008fd8000f8e00ff */
[----:B------:R1:W-:Y:S04]  /*4d30*/  @P0 ATOMS.AND RZ, [UR6+0x14], R2 ;  /* 0x00001402ffff098c */ /* 0x0003e8000a800006 */
[----:B------:R1:W-:Y:S01]  /*4d40*/  @P0 ATOMS.AND RZ, [UR6+0x18], R0 ;  /* 0x00001800ffff098c */ /* 0x0003e2000a800006 */
[----:B------:R-:W-:Y:S05]  /*4d50*/  BRA `(.L_x_88) ;  /* 0x0000000000147947 */ /* 0x000fea0003800000 */
.L_x_87:
[----:B------:R-:W-:Y:S02]  /*4d60*/  MOV R2, 0x4d80 ;  /* 0x00004d8000027802 */ /* 0x000fe40000000f00 */
[----:B----45:R-:W-:Y:S05]  /*4d70*/  CALL.REL.NOINC `($__internal_0_$__cuda_sm10x_tcgen05_guardrail_trap_col_being_dealloced_not_returned_by_alloc) ;  /* 0x0000004c00007944 */ /* 0x030fea0003c00000 */
[----:B------:R-:W-:Y:S05]  /*4d80*/  BRA `(.L_x_88) ;  /* 0x0000000000087947 */ /* 0x000fea0003800000 */
.L_x_86:
[----:B------:R-:W-:Y:S02]  /*4d90*/  MOV R2, 0x4db0 ;  /* 0x00004db000027802 */ /* 0x000fe40000000f00 */
[----:B----45:R-:W-:Y:S05]  /*4da0*/  CALL.REL.NOINC `($__internal_2_$__cuda_sm10x_tcgen05_guardrail_trap_unallocated_columns_being_dealloced) ;  /* 0x0000004c000c7944 */ /* 0x030fea0003c00000 */
.L_x_88:
[----:B------:R-:W-:Y:S01]  /*4db0*/  NOP ;  /* 0x0000000000007918 */ /* 0x000fe20000000000 */
[----:B------:R-:W-:Y:S05]  /*4dc0*/  EXIT ;  /* 0x000000000000794d */ /* 0x000fea0003800000 */
.L_x_72:
[----:B------:R-:W-:-:S09]  /*4dd0*/  UISETP.NE.OR UP0, UPT, UR18, 0x3, !UP3 ;  /* 0x000000031200788c */ /* 0x000fd2000df05670 */
[----:B------:R-:W-:Y:S05]  /*4de0*/  BRA.U UP0, `(.L_x_89) ;  /* 0x0000001100847547 */ /* 0x000fea000b800000 */
[----:B------:R-:W2:Y:S01]  /*4df0*/  LDCU.64 UR4, c[0x0][0x988] ;  /* 0x00013100ff0477ac */ /* 0x000ea20008000a00 */
[----:B------:R-:W3:Y:S01]  /*4e00*/  S2UR UR6, SR_CgaCtaId ;  /* 0x00000000000679c3 */ /* 0x000ee20000008800 */
[----:B------:R-:W-:Y:S01]  /*4e10*/  HFMA2 R10, -RZ, RZ, 0, 5.9604644775390625e-08 ;  /* 0x00000001ff0a7431 */ /* 0x000fe200000001ff */
[----:B------:R-:W-:Y:S01]  /*4e20*/  MOV R9, RZ ;  /* 0x000000ff00097202 */ /* 0x000fe20000000f00 */
[----:B------:R-:W4:Y:S01]  /*4e30*/  LDCU UR30, c[0x0][0x370] ;  /* 0x00006e00ff1e77ac */ /* 0x000f220008000800 */
[----:B------:R-:W-:Y:S01]  /*4e40*/  HFMA2 R3, -RZ, RZ, 0, 0.00048828125 ;  /* 0x00001000ff037431 */ /* 0x000fe200000001ff */
[----:B------:R-:W1:Y:S03]  /*4e50*/  LDCU.128 UR32, c[0x0][0xc10] ;  /* 0x00018200ff2077ac */ /* 0x000e660008000c00 */
[----:B------:R-:W4:Y:S01]  /*4e60*/  LDC.64 R12, c[0x0][0x348] ;  /* 0x0000d200ff0c7b82 */ /* 0x000f220000000a00 */
[----:B------:R-:W1:Y:S01]  /*4e70*/  LDCU UR27, c[0x0][0x374] ;  /* 0x00006e80ff1b77ac */ /* 0x000e620008000800 */
[----:B------:R-:W4:Y:S01]  /*4e80*/  LDCU.64 UR28, c[0x0][0x990] ;  /* 0x00013200ff1c77ac */ /* 0x000f220008000a00 */
[----:B------:R-:W4:Y:S01]  /*4e90*/  LDCU UR17, c[0x0][0xc0c] ;  /* 0x00018180ff1177ac */ /* 0x000f220008000800 */
[----:B--2---:R-:W-:Y:S01]  /*4ea0*/  UISETP.NE.U32.AND UP0, UPT, UR4, URZ, UPT ;  /* 0x000000ff0400728c */ /* 0x004fe2000bf05070 */
[----:B------:R-:W2:Y:S01]  /*4eb0*/  LDCU.128 UR40, c[0x0][0xa80] ;  /* 0x00015000ff2877ac */ /* 0x000ea20008000c00 */
[----:B------:R-:W2:Y:S01]  /*4ec0*/  LDCU UR48, c[0x0][0xc20] ;  /* 0x00018400ff3077ac */ /* 0x000ea20008000800 */
[----:B------:R-:W2:Y:S01]  /*4ed0*/  LDCU UR4, c[0x0][0xc30] ;  /* 0x00018600ff0477ac */ /* 0x000ea20008000800 */
[----:B------:R-:W2:Y:S01]  /*4ee0*/  LDCU.128 UR44, c[0x0][0xa90] ;  /* 0x00015200ff2c77ac */ /* 0x000ea20008000c00 */
[----:B------:R-:W-:Y:S01]  /*4ef0*/  UMOV UR24, 0x400 ;  /* 0x0000040000187882 */ /* 0x000fe20000000000 */
[----:B-1----:R-:W-:-:S02]  /*4f00*/  UIMAD.WIDE.U32 UR8, UR27, UR35, URZ ;  /* 0x000000231b0872a5 */ /* 0x002fc4000f8e00ff */
[----:B---3--:R-:W-:Y:S02]  /*4f10*/  ULEA UR24, UR6, UR24, 0x18 ;  /* 0x0000001806187291 */ /* 0x008fe4000f8ec0ff */
[----:B----4-:R-:W-:Y:S02]  /*4f20*/  UIMAD.WIDE.U32 UR6, UR30, UR32, URZ ;  /* 0x000000201e0672a5 */ /* 0x010fe4000f8e00ff */
[----:B------:R-:W-:Y:S02]  /*4f30*/  UISETP.NE.AND.EX UP5, UPT, UR5, URZ, UPT, UP0 ;  /* 0x000000ff0500728c */ /* 0x000fe4000bfa5300 */
[----:B------:R-:W-:Y:S02]  /*4f40*/  UISETP.NE.U32.AND UP6, UPT, UR28, URZ, UPT ;  /* 0x000000ff1c00728c */ /* 0x000fe4000bfc5070 */
[----:B------:R-:W-:Y:S02]  /*4f50*/  UIADD3 UR31, UPT, UPT, UR24, 0x1e8, URZ ;  /* 0x000001e8181f7890 */ /* 0x000fe4000fffe0ff */
[----:B------:R-:W-:-:S02]  /*4f60*/  UISETP.NE.AND UP0, UPT, UR39, 0x1, UPT ;  /* 0x000000012700788c */ /* 0x000fc4000bf05270 */
[----:B------:R-:W-:Y:S02]  /*4f70*/  UISETP.GE.AND UP2, UPT, UR39, 0x1, UPT ;  /* 0x000000012700788c */ /* 0x000fe4000bf46270 */
[----:B------:R-:W-:Y:S01]  /*4f80*/  UISETP.NE.AND UP0, UPT, UR17, 0x1, UPT ;  /* 0x000000011100788c */ /* 0x000fe2000bf05270 */
[----:B------:R-:W-:Y:S01]  /*4f90*/  UMOV UR6, UR7 ;  /* 0x0000000700067c82 */ /* 0x000fe20008000000 */
[----:B------:R-:W-:Y:S01]  /*4fa0*/  UMOV UR36, UR9 ;  /* 0x0000000900247c82 */ /* 0x000fe20008000000 */
[----:B------:R-:W-:Y:S02]  /*4fb0*/  USEL UR38, URZ, 0x1, UP4 ;  /* 0x00000001ff267887 */ /* 0x000fe4000a000000 */
[----:B------:R-:W-:Y:S02]  /*4fc0*/  UISETP.NE.AND UP2, UPT, UR34, 0x1, UPT ;  /* 0x000000012200788c */ /* 0x000fe4000bf45270 */
[----:B--2---:R-:W-:Y:S01]  /*4fd0*/  UISETP.NE.AND UP0, UPT, UR40, 0x1, UPT ;  /* 0x000000012800788c */ /* 0x004fe2000bf05270 */
[----:B------:R-:W-:Y:S01]  /*4fe0*/  UMOV UR26, URZ ;  /* 0x000000ff001a7c82 */ /* 0x000fe20008000000 */
[----:B------:R-:W1:Y:S01]  /*4ff0*/  LDCU UR49, c[0x0][0xaa0] ;  /* 0x00015400ff3177ac */ /* 0x000e620008000800 */
[----:B------:R-:W-:Y:S01]  /*5000*/  UPLOP3.LUT UP4, UPT, UPT, UPT, UPT, 0x40, 0x4 ;  /* 0x000000000004789c */ /* 0x000fe20003f8e870 */
[----:B------:R-:W2:Y:S01]  /*5010*/  LDCU.64 UR18, c[0x0][0xc28] ;  /* 0x00018500ff1277ac */ /* 0x000ea20008000a00 */
[----:B------:R-:W-:-:S02]  /*5020*/  UISETP.NE.AND.EX UP6, UPT, UR29, URZ, UPT, UP6 ;  /* 0x000000ff1d00728c */ /* 0x000fc4000bfc5360 */
[----:B------:R-:W-:Y:S02]  /*5030*/  UPRMT UR31, URZ, 0x654, UR31 ;  /* 0x00000654ff1f7896 */ /* 0x000fe4000800001f */
[----:B------:R-:W-:Y:S02]  /*5040*/  USHF.R.U32.HI UR37, URZ, UR33, UR6 ;  /* 0x00000021ff257299 */ /* 0x000fe40008011606 */
[----:B------:R-:W-:Y:S02]  /*5050*/  USHF.R.U32.HI UR36, URZ, UR48, UR36 ;  /* 0x00000030ff247299 */ /* 0x000fe40008011624 */
[----:B------:R-:W-:Y:S02]  /*5060*/  UISETP.NE.AND UP3, UPT, UR4, 0x1, UPT ;  /* 0x000000010400788c */ /* 0x000fe4000bf65270 */
[----:B------:R-:W-:Y:S02]  /*5070*/  UISETP.NE.AND UP2, UPT, UR43, 0x1, UPT ;  /* 0x000000012b00788c */ /* 0x000fe4000bf45270 */
[----:B------:R-:W-:-:S11]  /*5080*/  UISETP.NE.AND UP0, UPT, UR46, 0x1, UPT ;  /* 0x000000012e00788c */ /* 0x000fd6000bf05270 */
.L_x_98:
[----:B------:R-:W-:Y:S04]  /*5090*/  SHF.L.U32 R2, R9, 0x1f, RZ ;  /* 0x0000001f09027819 */ /* 0x000fe800000006ff */
[----:B---3--:R-:W3:Y:S02]  /*50a0*/  SYNCS.PHASECHK.TRANS64.TRYWAIT P0, [UR24+0x1e0], R2 ;  /* 0x0001e002ff0075a7 */ /* 0x008ee40008001118 */
[----:B---3--:R-:W-:Y:S05]  /*50b0*/  @!P0 BRA `(.L_x_90) ;  /* 0x00000044004c8947 */ /* 0x008fea0003800000 */
.L_x_205:
[----:B------:R-:W4:Y:S01]  /*50c0*/  LDS.128 R4, [UR24+0x220] ;  /* 0x00022018ff047984 */ /* 0x000f220008000c00 */
[----:B------:R-:W-:Y:S01]  /*50d0*/  UISETP.GE.AND UP0, UPT, UR39, 0x1, UPT ;  /* 0x000000012700788c */ /* 0x000fe2000bf06270 */
[----:B------:R-:W-:Y:S01]  /*50e0*/  @!PT LDS RZ, [RZ] ;  /* 0x00000000fffff984 */ /* 0x000fe20000000800 */
[----:B------:R-:W-:Y:S01]  /*50f0*/  @!PT LDS RZ, [RZ] ;  /* 0x00000000fffff984 */ /* 0x000fe20000000800 */
[----:B------:R-:W-:Y:S01]  /*5100*/  @!PT LDS RZ, [RZ] ;  /* 0x00000000fffff984 */ /* 0x000fe20000000800 */
[----:B------:R-:W-:Y:S01]  /*5110*/  @!PT LDS RZ, [RZ] ;  /* 0x00000000fffff984 */ /* 0x000fe20000000800 */
[----:B------:R1:W-:Y:S06]  /*5120*/  MEMBAR.ALL.CTA ;  /* 0x0000000000007992 */ /* 0x0003ec0000008000 */
[----:B-1----:R-:W1:Y:S02]  /*5130*/  FENCE.VIEW.ASYNC.S ;  /* 0x00000000000073c6 */ /* 0x002e640000000000 */
[----:B-1----:R-:W-:Y:S01]  /*5140*/  SYNCS.ARRIVE.TRANS64.RED.A1T0 RZ, [UR31], RZ ;  /* 0x000000ffffff79a7 */ /* 0x002fe2000810041f */
[----:B----4-:R-:W-:Y:S11]  /*5150*/  LOP3.LUT P0, RZ, R6, 0x1, RZ, 0xc0, !PT ;  /* 0x0000000106ff7812 */ /* 0x010ff6000780c0ff */
[----:B------:R-:W-:Y:S02]  /*5160*/  @!UPT UIADD3 URZ, UPT, UPT, URZ, URZ, URZ ;  /* 0x000000fffffff290 */ /* 0x000fe4000fffe0ff */
[----:B------:R-:W-:Y:S01]  /*5170*/  VOTEU.ANY UP2, P0 ;  /* 0x0000000000ff7886 */ /* 0x000fe20000040100 */
[----:B------:R-:W-:Y:S11]  /*5180*/  PLOP3.LUT P0, PT, PT, PT, UP2, 0x80, 0x8 ;  /* 0x000000000008781c */ /* 0x000ff60003f0f028 */
[----:B------:R-:W-:Y:S02]  /*5190*/  @!UPT UIADD3 URZ, UPT, UPT, URZ, URZ, URZ ;  /* 0x000000fffffff290 */ /* 0x000fe4000fffe0ff */
[----:B---3--:R-:W-:Y:S02]  /*51a0*/  @P0 MOV R2, R4 ;  /* 0x0000000400020202 */ /* 0x008fe40000000f00 */
[----:B------:R-:W-:Y:S02]  /*51b0*/  @P0 LOP3.LUT R0, R5, 0xffff, RZ, 0xc0, !PT ;  /* 0x0000ffff05000812 */ /* 0x000fe400078ec0ff */
[----:B------:R-:W-:Y:S02]  /*51c0*/  @P0 R2UR UR5, R2 ;  /* 0x00000000020502ca */ /* 0x000fe400000e0000 */
[----:B------:R-:W-:Y:S11]  /*51d0*/  @P0 R2UR UR4, R0 ;  /* 0x00000000000402ca */ /* 0x000ff600000e0000 */
[----:B------:R-:W-:Y:S02]  /*51e0*/  @UP2 UMOV UR16, UR5 ;  /* 0x0000000500102c82 */ /* 0x000fe40008000000 */
[----:B------:R-:W-:Y:S01]  /*51f0*/  @UP2 UMOV UR15, UR4 ;  /* 0x00000004000f2c82 */ /* 0x000fe20008000000 */
[----:B------:R-:W-:Y:S05]  /*5200*/  BRA.U !UP0, `(.L_x_91) ;  /* 0x0000000108c07547 */ /* 0x000fea000b800000 */
[----:B------:R-:W-:Y:S02]  /*5210*/  UIMAD.WIDE.U32 UR8, UR15, UR35, URZ ;  /* 0x000000230f0872a5 */ /* 0x000fe4000f8e00ff */
[----:B------:R-:W-:Y:S02]  /*5220*/  UP2UR UR14, UPR, URZ, 0x4 ;  /* 0x00000004ff0e7883 */ /* 0x000fe40008000000 */
[----:B------:R-:W-:Y:S02]  /*5230*/  UISETP.NE.AND UP2, UPT, UR34, 0x1, UPT ;  /* 0x000000012200788c */ /* 0x000fe4000bf45270 */
[----:B------:R-:W-:Y:S02]  /*5240*/  UIMAD.WIDE.U32 UR10, UR16, UR32, URZ ;  /* 0x00000020100a72a5 */ /* 0x000fe4000f8e00ff */
[----:B------:R-:W-:Y:S02]  /*5250*/  USEL UR4, UR27, UR36, !UP2 ;  /* 0x000000241b047287 */ /* 0x000fe4000d000000 */
[----:B------:R-:W-:Y:S02]  /*5260*/  UISETP.NE.AND UP0, UPT, UR17, 0x1, UPT ;  /* 0x000000011100788c */ /* 0x000fe4000bf05270 */
[----:B------:R-:W-:Y:S02]  /*5270*/  UP2UR UR22, UPR, URZ, 0x2 ;  /* 0x00000002ff167883 */ /* 0x000fe40008000000 */
[----:B------:R-:W-:Y:S02]  /*5280*/  UISETP.NE.AND UP1, UPT, UR39, 0x1, UPT ;  /* 0x000000012700788c */ /* 0x000fe4000bf25270 */
[----:B--2---:R-:W-:Y:S02]  /*5290*/  UIMAD.WIDE.U32 UR12, UR4, UR18, URZ ;  /* 0x00000012040c72a5 */ /* 0x004fe4000f8e00ff */
[----:B------:R-:W-:Y:S01]  /*52a0*/  USEL UR7, UR30, UR37, !UP0 ;  /* 0x000000251e077287 */ /* 0x000fe2000c000000 */
[----:B------:R-:W-:Y:S02]  /*52b0*/  UMOV UR5, UR9 ;  /* 0x0000000900057c82 */ /* 0x000fe40008000000 */
[----:B------:R-:W-:Y:S02]  /*52c0*/  USHF.R.U32.HI UR6, URZ, UR48, UR5 ;  /* 0x00000030ff067299 */ /* 0x000fe40008011605 */
[----:B------:R-:W-:Y:S02]  /*52d0*/  UIMAD.WIDE.U32 UR20, UR7, UR18, URZ ;  /* 0x00000012071472a5 */ /* 0x000fe4000f8e00ff */
[----:B------:R-:W-:Y:S02]  /*52e0*/  USEL UR6, UR15, UR6, !UP2 ;  /* 0x000000060f067287 */ /* 0x000fe4000d000000 */
[----:B------:R-:W-:Y:S01]  /*52f0*/  UISETP.NE.AND UP2, UPT, UR14, URZ, UPT ;  /* 0x000000ff0e00728c */ /* 0x000fe2000bf45270 */
[----:B------:R-:W-:Y:S01]  /*5300*/  UMOV UR5, UR11 ;  /* 0x0000000b00057c82 */ /* 0x000fe20008000000 */
[----:B------:R-:W-:Y:S02]  /*5310*/  UIMAD.WIDE.U32 UR10, UR6, UR18, URZ ;  /* 0x00000012060a72a5 */ /* 0x000fe4000f8e00ff */
[----:B------:R-:W-:Y:S03]  /*5320*/  USHF.R.U32.HI UR8, URZ, UR33, UR5 ;  /* 0x00000021ff087299 */ /* 0x000fe60008011605 */
[----:B------:R-:W-:Y:S02]  /*5330*/  UMOV UR5, UR13 ;  /* 0x0000000d00057c82 */ /* 0x000fe40008000000 */
[----:B------:R-:W-:Y:S03]  /*5340*/  @UP1 USHF.R.U32.HI UR4, URZ, UR19, UR5 ;  /* 0x00000013ff041299 */ /* 0x000fe60008011605 */
[----:B------:R-:W-:Y:S01]  /*5350*/  UMOV UR5, UR21 ;  /* 0x0000001500057c82 */ /* 0x000fe20008000000 */
[----:B------:R-:W-:Y:S02]  /*5360*/  UIMAD UR4, UR39, UR4, URZ ;  /* 0x00000004270472a4 */ /* 0x000fe4000f8e02ff */
[----:B------:R-:W-:Y:S02]  /*5370*/  @UP1 USHF.R.U32.HI UR7, URZ, UR19, UR5 ;  /* 0x00000013ff071299 */ /* 0x000fe40008011605 */
[----:B------:R-:W-:Y:S02]  /*5380*/  USEL UR5, UR16, UR8, !UP0 ;  /* 0x0000000810057287 */ /* 0x000fe4000c000000 */
[----:B------:R-:W-:Y:S02]  /*5390*/  UIMAD UR8, UR39, UR7, URZ ;  /* 0x00000007270872a4 */ /* 0x000fe4000f8e02ff */
[----:B------:R-:W-:Y:S03]  /*53a0*/  UISETP.GE.AND UP0, UPT, UR6, UR4, UPT ;  /* 0x000000040600728c */ /* 0x000fe6000bf06270 */
[----:B------:R-:W-:Y:S01]  /*53b0*/  UMOV UR4, UR11 ;  /* 0x0000000b00047c82 */ /* 0x000fe20008000000 */
[----:B------:R-:W-:Y:S02]  /*53c0*/  UISETP.GE.OR UP0, UPT, UR5, UR8, UP0 ;  /* 0x000000080500728c */ /* 0x000fe40008706670 */
[----:B------:R-:W-:Y:S02]  /*53d0*/  USHF.R.U32.HI UR4, URZ, UR19, UR4 ;  /* 0x00000013ff047299 */ /* 0x000fe40008011604 */
[----:B------:R-:W-:Y:S02]  /*53e0*/  UIMAD.WIDE.U32 UR8, UR5, UR18, URZ ;  /* 0x00000012050872a5 */ /* 0x000fe4000f8e00ff */
[----:B------:R-:W-:Y:S04]  /*53f0*/  USEL UR10, UR6, UR4, !UP1 ;  /* 0x00000004060a7287 */ /* 0x000fe8000c800000 */
[----:B------:R-:W-:Y:S01]  /*5400*/  UIADD3 UR11, UPT, UPT, -UR10, URZ, URZ ;  /* 0x000000ff0a0b7290 */ /* 0x000fe2000fffe1ff */
[----:B------:R-:W-:Y:S02]  /*5410*/  @!UP0 UMOV UR4, UR9 ;  /* 0x0000000900048c82 */ /* 0x000fe40008000000 */
[----:B------:R-:W-:Y:S02]  /*5420*/  @!UP0 USHF.R.U32.HI UR4, URZ, UR19, UR4 ;  /* 0x00000013ff048299 */ /* 0x000fe40008011604 */
[----:B------:R-:W-:Y:S02]  /*5430*/  UIMAD UR8, UR39, UR11, UR6 ;  /* 0x0000000b270872a4 */ /* 0x000fe4000f8e0206 */
[----:B------:R-:W-:Y:S02]  /*5440*/  @!UP0 USEL UR4, UR5, UR4, !UP1 ;  /* 0x0000000405048287 */ /* 0x000fe4000c800000 */
[----:B------:R-:W-:Y:S02]  /*5450*/  UISETP.NE.AND UP1, UPT, UR22, URZ, UPT ;  /* 0x000000ff1600728c */ /* 0x000fe4000bf25270 */
[----:B------:R-:W-:Y:S02]  /*5460*/  @!UP0 UIMAD UR8, UR7, UR8, UR4 ;  /* 0x00000008070882a4 */ /* 0x000fe4000f8e0204 */
[----:B------:R-:W-:Y:S02]  /*5470*/  @!UP0 UIADD3 UR9, UPT, UPT, UR10, -UR4, URZ ;  /* 0x800000040a098290 */ /* 0x000fe4000fffe0ff */
[----:B------:R-:W-:Y:S02]  /*5480*/  UIADD3 UR4, UPT, UPT, -UR5, URZ, URZ ;  /* 0x000000ff05047290 */ /* 0x000fe4000fffe1ff */
[----:B------:R-:W-:Y:S02]  /*5490*/  UIADD3 UR7, UPT, UPT, -UR6, URZ, URZ ;  /* 0x000000ff06077290 */ /* 0x000fe4000fffe1ff */
[----:B------:R-:W-:Y:S02]  /*54a0*/  @!UP0 UIMAD UR6, UR9, UR39, UR5 ;  /* 0x00000027090682a4 */ /* 0x000fe4000f8e0205 */
[----:B------:R-:W-:Y:S02]  /*54b0*/  UIMAD UR16, UR17, UR4, UR16 ;  /* 0x00000004111072a4 */ /* 0x000fe4000f8e0210 */
[----:B------:R-:W-:Y:S01]  /*54c0*/  UIMAD UR15, UR34, UR7, UR15 ;  /* 0x00000007220f72a4 */ /* 0x000fe2000f8e020f */
[----:B------:R-:W-:Y:S02]  /*54d0*/  @!UP0 UMOV UR5, UR8 ;  /* 0x0000000800058c82 */ /* 0x000fe40008000000 */
[----:B------:R-:W-:Y:S02]  /*54e0*/  UIMAD UR16, UR5, UR17, UR16 ;  /* 0x00000011051072a4 */ /* 0x000fe4000f8e0210 */
[----:B------:R-:W-:Y:S11]  /*54f0*/  UIMAD UR15, UR6, UR34, UR15 ;  /* 0x00000022060f72a4 */ /* 0x000ff6000f8e020f */
[----:B------:R-:W-:Y:S01]  /*5500*/  @!UPT UIADD3 URZ, UPT, UPT, URZ, URZ, URZ ;  /* 0x000000fffffff290 */ /* 0x000fe2000fffe0ff */
.L_x_91:
[----:B------:R-:W1:Y:S01]  /*5510*/  @!UP3 LDCU.128 UR8, c[0x0][0xc10] ;  /* 0x00018200ff08b7ac */ /* 0x000e620008000c00 */
[----:B------:R-:W-:Y:S04]  /*5520*/  ISETP.NE.U32.AND P1, PT, RZ, UR28, PT ;  /* 0x0000001cff007c0c */ /* 0x000fe8000bf25070 */
[----:B------:R-:W-:Y:S01]  /*5530*/  ISETP.NE.AND.EX P1, PT, RZ, UR29, PT, P1 ;  /* 0x0000001dff007c0c */ /* 0x000fe2000bf25310 */
[----:B------:R-:W3:Y:S01]  /*5540*/  @!UP3 LDCU UR5, c[0x0][0xc0c] ;  /* 0x00018180ff05b7ac */ /* 0x000ee20008000800 */
[----:B------:R-:W-:Y:S02]  /*5550*/  USHF.L.U32 UR25, UR23, 0x6, URZ ;  /* 0x0000000617197899 */ /* 0x000fe400080006ff */
[----:B-1----:R-:W-:Y:S07]  /*5560*/  UIMAD.WIDE.U32 UR6, UR16, UR8, URZ ;  /* 0x00000008100672a5 */ /* 0x002fee000f8e00ff */
[----:B------:R-:W-:Y:S01]  /*5570*/  @!UP3 UMOV UR4, UR7 ;  /* 0x000000070004bc82 */ /* 0x000fe20008000000 */
[----:B---3--:R-:W-:Y:S02]  /*5580*/  @!UP3 UISETP.NE.AND UP0, UPT, UR5, 0x1, UPT ;  /* 0x000000010500b88c */ /* 0x008fe4000bf05270 */
[----:B------:R-:W-:Y:S02]  /*5590*/  @!UP3 USHF.R.U32.HI UR4, URZ, UR9, UR4 ;  /* 0x00000009ff04b299 */ /* 0x000fe40008011604 */
[----:B------:R-:W-:Y:S02]  /*55a0*/  UIMAD.WIDE.U32 UR6, UR15, UR11, URZ ;  /* 0x0000000b0f0672a5 */ /* 0x000fe4000f8e00ff */
[----:B------:R-:W-:Y:S02]  /*55b0*/  @!UP3 USEL UR8, UR16, UR4, !UP0 ;  /* 0x000000041008b287 */ /* 0x000fe4000c000000 */
[----:B------:R-:W-:Y:S03]  /*55c0*/  @!UP3 UISETP.NE.AND UP0, UPT, UR10, 0x1, UPT ;  /* 0x000000010a00b88c */ /* 0x000fe6000bf05270 */
[----:B------:R-:W-:Y:S02]  /*55d0*/  @!UP3 UMOV UR6, UR7 ;  /* 0x000000070006bc82 */ /* 0x000fe40008000000 */
[----:B------:R-:W1:Y:S02]  /*55e0*/  @!UP3 LDCU UR4, c[0x0][0xc20] ;  /* 0x00018400ff04b7ac */ /* 0x000e640008000800 */
[----:B-1----:R-:W-:Y:S04]  /*55f0*/  @!UP3 USHF.R.U32.HI UR6, URZ, UR4, UR6 ;  /* 0x00000004ff06b299 */ /* 0x002fe80008011606 */
[----:B------:R-:W-:Y:S04]  /*5600*/  @!UP3 USEL UR6, UR15, UR6, !UP0 ;  /* 0x000000060f06b287 */ /* 0x000fe8000c000000 */
[----:B------:R-:W-:Y:S02]  /*5610*/  @!UP3 UIADD3 UR4, UPT, UPT, -UR8, UR6, URZ ;  /* 0x000000060804b290 */ /* 0x000fe4000fffe1ff */
[----:B------:R-:W-:Y:S02]  /*5620*/  @!UP3 UIADD3 UR6, UPT, UPT, UR8, -UR6, URZ ;  /* 0x800000060806b290 */ /* 0x000fe4000fffe0ff */
[----:B------:R-:W-:Y:S02]  /*5630*/  @!UP3 UIMAD UR16, UR4, UR5, UR16 ;  /* 0x000000050410b2a4 */ /* 0x000fe4000f8e0210 */
[----:B------:R-:W-:Y:S01]  /*5640*/  @!UP3 UIMAD UR15, UR6, UR10, UR15 ;  /* 0x0000000a060fb2a4 */ /* 0x000fe2000f8e020f */
[----:B------:R-:W-:Y:S11]  /*5650*/  BRA.U UP4, `(.L_x_92) ;  /* 0x0000000104107547 */ /* 0x000ff6000b800000 */
[----:B------:R-:W-:Y:S04]  /*5660*/  MOV R2, UR38 ;  /* 0x0000002600027c02 */ /* 0x000fe80008000f00 */
[----:B------:R-:W-:Y:S04]  /*5670*/  SHF.L.U32 R2, R2, 0x1f, RZ ;  /* 0x0000001f02027819 */ /* 0x000fe800000006ff */
[----:B------:R-:W1:Y:S02]  /*5680*/  SYNCS.PHASECHK.TRANS64.TRYWAIT P2, [UR24+0x1d8], R2 ;  /* 0x0001d802ff0075a7 */ /* 0x000e640008041118 */
[----:B-1----:R-:W-:Y:S05]  /*5690*/  @!P2 BRA `(.L_x_93) ;  /* 0x0000003c00eca947 */ /* 0x002fea0003800000 */
.L_x_92:
[----:B------:R-:W-:Y:S05]  /*56a0*/  BRA.U !UP6, `(.L_x_94) ;  /* 0x000000010e387547 */ /* 0x000fea000b800000 */
[----:B------:R-:W-:Y:S01]  /*56b0*/  UPLOP3.LUT UP1, UPT, UPT, UPT, UP5, 0x80, 0x8 ;  /* 0x000000000008789c */ /* 0x000fe20003f2f050 */
[----:B-1----:R-:W-:Y:S01]  /*56c0*/  HFMA2 R0, -RZ, RZ, 0, 5.9604644775390625e-08 ;  /* 0x00000001ff007431 */ /* 0x002fe200000001ff */
[----:B------:R-:W1:Y:S01]  /*56d0*/  LDCU.64 UR8, c[0x0][0x358] ;  /* 0x00006b00ff0877ac */ /* 0x000e620008000a00 */
[----:B------:R-:W-:Y:S03]  /*56e0*/  IMAD.MOV.U32 R48, RZ, RZ, 0x1 ;  /* 0x00000001ff307424 */ /* 0x000fe600078e00ff */
[----:B------:R-:W-:Y:S05]  /*56f0*/  PLOP3.LUT P2, PT, PT, PT, UP1, 0x80, 0x8 ;  /* 0x000000000008781c */ /* 0x000fea0003f4f018 */
[----:B------:R-:W3:Y:S01]  /*5700*/  @UP1 LDCU.64 UR4, c[0x0][0x988] ;  /* 0x00013100ff0417ac */ /* 0x000ee20008000a00 */
[----:B------:R-:W-:Y:S07]  /*5710*/  @UP1 UIMAD UR6, UR53, UR28, URZ ;  /* 0x0000001c350612a4 */ /* 0x000fee000f8e02ff */
[----:B------:R-:W-:Y:S01]  /*5720*/  @!P2 PRMT R48, R0, 0x7610, R48 ;  /* 0x000076100030a816 */ /* 0x000fe20000000030 */
[----:B---3--:R-:W-:Y:S06]  /*5730*/  @UP1 UIMAD.WIDE UR4, UR6, 0x4, UR4 ;  /* 0x00000004060418a5 */ /* 0x008fec000f8e0204 */
[----:B-----5:R-:W-:Y:S01]  /*5740*/  IMAD.U32 R26, RZ, RZ, UR4 ;  /* 0x00000004ff1a7e24 */ /* 0x020fe2000f8e00ff */
[----:B------:R-:W-:Y:S04]  /*5750*/  MOV R27, UR5 ;  /* 0x00000005001b7c02 */ /* 0x000fe80008000f00 */
[----:B------:R-:W3:Y:S01]  /*5760*/  @!UP1 LDCU UR4, c[0x0][0x980] ;  /* 0x00013000ff0497ac */ /* 0x000ee20008000800 */
[----:B-1----:R4:W5:Y:S02]  /*5770*/  @P2 LDG.E R26, desc[UR8][R26.64] ;  /* 0x000000081a1a2981 */ /* 0x002964000c1e1900 */
[----:B---34-:R-:W-:Y:S07]  /*5780*/  @!P2 IMAD.U32 R26, RZ, RZ, UR4 ;  /* 0x00000004ff1aae24 */ /* 0x018fee000f8e00ff */
.L_x_94:
[----:B-----5:R-:W-:Y:S01]  /*5790*/  @!P1 FSETP.EQ.AND P3, PT, R26, RZ, PT ;  /* 0x000000ff1a00920b */ /* 0x020fe20003f62000 */
[----:B------:R-:W-:Y:S01]  /*57a0*/  @!UPT UIADD3 URZ, UPT, UPT, URZ, URZ, URZ ;  /* 0x000000fffffff290 */ /* 0x000fe2000fffe0ff */
[----:B------:R-:W-:Y:S11]  /*57b0*/  @!P1 BRA `(.L_x_95) ;  /* 0x0000000000149947 */ /* 0x000ff60003800000 */
[----:B------:R-:W-:Y:S02]  /*57c0*/  LOP3.LUT P1, RZ, R48, 0xff, RZ, 0xc0, !PT ;  /* 0x000000ff30ff7812 */ /* 0x000fe4000782c0ff */
[----:B------:R-:W-:Y:S04]  /*57d0*/  PLOP3.LUT P3, PT, PT, PT, UP1, 0x80, 0x8 ;  /* 0x000000000008781c */ /* 0x000fe80003f6f018 */
[----:B------:R-:W-:Y:S07]  /*57e0*/  PLOP3.LUT P3, PT, P3, PT, PT, 0x8, 0x80 ;  /* 0x000000000080781c */ /* 0x000fee0001f6e170 */
[----:B------:R-:W-:Y:S11]  /*57f0*/  @P1 FSETP.EQ.AND P3, PT, R26, RZ, PT ;  /* 0x000000ff1a00120b */ /* 0x000ff60003f62000 */
[----:B------:R-:W-:Y:S02]  /*5800*/  @!UPT UIADD3 URZ, UPT, UPT, URZ, URZ, URZ ;  /* 0x000000fffffff290 */ /* 0x000fe4000fffe0ff */
.L_x_95:
[----:B------:R-:W-:Y:S01]  /*5810*/  ULEA UR7, UR26, UR24, 0x3 ;  /* 0x000000181a077291 */ /* 0x000fe2000f8e18ff */
[----:B------:R-:W-:Y:S01]  /*5820*/  SHF.L.U32 R8, R10, 0x1f, RZ ;  /* 0x0000001f0a087819 */ /* 0x000fe200000006ff */
[----:B------:R-:W-:Y:S02]  /*5830*/  USHF.L.U32 UR11, UR51, 0x6, URZ ;  /* 0x00000006330b7899 */ /* 0x000fe400080006ff */
[----:B------:R-:W-:Y:S02]  /*5840*/  UISETP.NE.AND UP0, UPT, UR40, 0x1, UPT ;  /* 0x000000012800788c */ /* 0x000fe4000bf05270 */
[----:B------:R-:W-:Y:S01]  /*5850*/  UIMAD.WIDE.U32 UR4, UR11, UR41, URZ ;  /* 0x000000290b0472a5 */ /* 0x000fe2000f8e00ff */
[----:B------:R-:W-:Y:S02]  /*5860*/  ELECT P2, URZ, PT ;  /* 0x0000000000ff782f */ /* 0x000fe40003840000 */
[----:B------:R-:W3:Y:S02]  /*5870*/  SYNCS.PHASECHK.TRANS64.TRYWAIT P1, [UR7+0x1b8], R8 ;  /* 0x0001b808ff0075a7 */ /* 0x000ee40008021107 */
[----:B------:R-:W-:Y:S02]  /*5880*/  PLOP3.LUT P2, PT, P3, P2, PT, 0xf2, 0x2f ;  /* 0x00000000002f781c */ /* 0x000fe40001f45e72 */
[----:B------:R-:W-:Y:S02]  /*5890*/  UMOV UR4, UR5 ;  /* 0x0000000500047c82 */ /* 0x000fe40008000000 */
[----:B------:R-:W-:Y:S04]  /*58a0*/  USHF.R.U32.HI UR4, URZ, UR42, UR4 ;  /* 0x0000002aff047299 */ /* 0x000fe80008011604 */
[----:B------:R-:W-:Y:S02]  /*58b0*/  USEL UR12, UR11, UR4, !UP0 ;  /* 0x000000040b0c7287 */ /* 0x000fe4000c000000 */
[----:B------:R-:W-:Y:S02]  /*58c0*/  UISETP.NE.AND UP0, UPT, UR43, 0x1, UPT ;  /* 0x000000012b00788c */ /* 0x000fe4000bf05270 */
[----:B------:R-:W-:Y:S02]  /*58d0*/  UIMAD.WIDE.U32 UR4, UR12, UR44, URZ ;  /* 0x0000002c0c0472a5 */ /* 0x000fe4000f8e00ff */
[----:B------:R-:W-:Y:S01]  /*58e0*/  UIADD3 UR6, UPT, UPT, -UR12, URZ, URZ ;  /* 0x000000ff0c067290 */ /* 0x000fe2000fffe1ff */
[----:B-1----:R-:W-:Y:S03]  /*58f0*/  @!P2 IMAD.MOV.U32 R0, RZ, 0x20, RZ ;  /* 0x00000020ff00a824 */ /* 0x002fe600078e00ff */
[----:B------:R-:W-:Y:S01]  /*5900*/  UIMAD UR11, UR40, UR6, UR11 ;  /* 0x00000006280b72a4 */ /* 0x000fe2000f8e020b */
[----:B------:R-:W-:Y:S01]  /*5910*/  @!P2 IMAD.MOV.U32 R0, RZ, 0x400, R0 ;  /* 0x00000400ff00a824 */ /* 0x000fe200078e0000 */
[----:B------:R-:W-:Y:S02]  /*5920*/  UMOV UR4, UR5 ;  /* 0x0000000500047c82 */ /* 0x000fe40008000000 */
[----:B------:R-:W-:Y:S04]  /*5930*/  USHF.R.U32.HI UR4, URZ, UR45, UR4 ;  /* 0x0000002dff047299 */ /* 0x000fe80008011604 */
[----:B------:R-:W-:Y:S02]  /*5940*/  USEL UR13, UR12, UR4, !UP0 ;  /* 0x000000040c0d7287 */ /* 0x000fe4000c000000 */
[----:B------:R-:W-:Y:S02]  /*5950*/  UISETP.NE.AND UP0, UPT, UR46, 0x1, UPT ;  /* 0x000000012e00788c */ /* 0x000fe4000bf05270 */
[----:B------:R-:W-:Y:S07]  /*5960*/  UIMAD.WIDE.U32 UR4, UR13, UR47, URZ ;  /* 0x0000002f0d0472a5 */ /* 0x000fee000f8e00ff */
[----:B------:R-:W-:Y:S02]  /*5970*/  UMOV UR4, UR5 ;  /* 0x0000000500047c82 */ /* 0x000fe40008000000 */
[----:B------:R-:W-:Y:S04]  /*5980*/  USHF.R.U32.HI UR4, URZ, UR49, UR4 ;  /* 0x00000031ff047299 */ /* 0x000fe80008011604 */
[----:B------:R-:W-:Y:S02]  /*5990*/  USEL UR14, UR13, UR4, !UP0 ;  /* 0x000000040d0e7287 */ /* 0x000fe4000c000000 */
[----:B------:R-:W-:Y:S02]  /*59a0*/  UIADD3 UR4, UPT, UPT, -UR13, URZ, URZ ;  /* 0x000000ff0d047290 */ /* 0x000fe4000fffe1ff */
[----:B------:R-:W-:Y:S02]  /*59b0*/  UIADD3 UR5, UPT, UPT, -UR14, URZ, URZ ;  /* 0x000000ff0e057290 */ /* 0x000fe4000fffe1ff */
[----:B------:R-:W-:Y:S02]  /*59c0*/  UIMAD UR12, UR43, UR4, UR12 ;  /* 0x000000042b0c72a4 */ /* 0x000fe4000f8e020c */
[----:B------:R-:W-:Y:S01]  /*59d0*/  UIMAD UR13, UR46, UR5, UR13 ;  /* 0x000000052e0d72a4 */ /* 0x000fe2000f8e020d */
[----:B---3--:R-:W-:Y:S11]  /*59e0*/  @!P1 BRA `(.L_x_96) ;  /* 0x0000003c00309947 */ /* 0x008ff60003800000 */
.L_x_208:
[----:B------:R-:W3:Y:S01]  /*59f0*/  S2UR UR50, SR_CgaCtaId ;  /* 0x00000000003279c3 */ /* 0x000ee20000008800 */
[----:B------:R-:W-:Y:S01]  /*5a00*/  @!P2 R2UR UR4, R0 ;  /* 0x000000000004a2ca */ /* 0x000fe200000e0000 */
[----:B------:R-:W-:Y:S01]  /*5a10*/  VOTEU.ALL UP0, P2 ;  /* 0x0000000000ff7886 */ /* 0x000fe20001000000 */
[----:B-1----:R-:W-:Y:S02]  /*5a20*/  @!P2 IADD3 R2, P1, PT, R12, 0x680, RZ ;  /* 0x000006800c02a810 */ /* 0x002fe40007f3e0ff */
[----:B------:R-:W-:Y:S02]  /*5a30*/  @P0 SHF.R.U32.HI R4, RZ, 0x10, R5 ;  /* 0x00000010ff040819 */ /* 0x000fe40000011605 */
[----:B------:R-:W-:Y:S01]  /*5a40*/  @!P2 R2UR UR6, R2 ;  /* 0x000000000206a2ca */ /* 0x000fe200000e0000 */
[----:B------:R-:W-:Y:S01]  /*5a50*/  @!P2 IMAD.X R0, RZ, RZ, R13, P1 ;  /* 0x000000ffff00a224 */ /* 0x000fe200008e060d */
[----:B------:R-:W-:Y:S01]  /*5a60*/  @!UP0 ULEA UR5, UR26, UR24, 0xc ;  /* 0x000000181a058291 */ /* 0x000fe2000f8e60ff */
[----:B------:R-:W-:Y:S03]  /*5a70*/  @P0 R2UR UR53, R4 ;  /* 0x00000000043502ca */ /* 0x000fe600000e0000 */
[----:B------:R-:W-:Y:S02]  /*5a80*/  @!UP0 UIADD3 UR8, UPT, UPT, UR5, 0x400, URZ ;  /* 0x0000040005088890 */ /* 0x000fe4000fffe0ff */
[----:B------:R-:W-:Y:S01]  /*5a90*/  @!UP0 UPRMT UR22, UR4, 0x5410, URZ ;  /* 0x0000541004168896 */ /* 0x000fe200080000ff */
[----:B------:R-:W-:Y:S01]  /*5aa0*/  @!P2 R2UR UR4, R0 ;  /* 0x000000000004a2ca */ /* 0x000fe200000e0000 */
[----:B------:R-:W-:Y:S01]  /*5ab0*/  UIADD3 UR5, UPT, UPT, UR26, 0x1, URZ ;  /* 0x000000011a057890 */ /* 0x000fe2000fffe0ff */
[----:B------:R-:W-:Y:S02]  /*5ac0*/  @!P2 IMAD.MOV.U32 R0, RZ, RZ, 0x1000 ;  /* 0x00001000ff00a424 */ /* 0x000fe400078e00ff */
[----:B------:R-:W-:Y:S01]  /*5ad0*/  IMAD.U32 R14, RZ, RZ, UR6 ;  /* 0x00000006ff0e7e24 */ /* 0x000fe2000f8e00ff */
[----:B------:R-:W-:Y:S04]  /*5ae0*/  UISETP.NE.AND UP0, UPT, UR5, 0x3, UPT ;  /* 0x000000030500788c */ /* 0x000fe8000bf05270 */
[----:B------:R-:W-:Y:S01]  /*5af0*/  @!P2 R2UR UR20, R14 ;  /* 0x000000000e14a2ca */ /* 0x000fe200000e0000 */
[----:B------:R-:W-:Y:S02]  /*5b00*/  USEL UR5, UR5, URZ, UP0 ;  /* 0x000000ff05057287 */ /* 0x000fe40008000000 */
[----:B------:R-:W-:Y:S01]  /*5b10*/  USEL UR23, URZ, 0x1, UP0 ;  /* 0x00000001ff177887 */ /* 0x000fe20008000000 */
[----:B------:R-:W-:Y:S01]  /*5b20*/  IMAD.U32 R15, RZ, RZ, UR4 ;  /* 0x00000004ff0f7e24 */ /* 0x000fe2000f8e00ff */
[----:B------:R-:W-:Y:S01]  /*5b30*/  UIADD3 UR4, UPT, UPT, UR7, 0x1a0, URZ ;  /* 0x000001a007047890 */ /* 0x000fe2000fffe0ff */
[----:B------:R-:W-:Y:S03]  /*5b40*/  VOTEU.ALL UP0, P2 ;  /* 0x0000000000ff7886 */ /* 0x000fe60001000000 */
[----:B------:R-:W-:Y:S01]  /*5b50*/  @!P2 R2UR UR21, R15 ;  /* 0x000000000f15a2ca */ /* 0x000fe200000e0000 */
[----:B---3--:R-:W-:Y:S01]  /*5b60*/  UPRMT UR6, UR50, 0x654, UR4 ;  /* 0x0000065432067896 */ /* 0x008fe20008000004 */
[----:B------:R-:W-:Y:S01]  /*5b70*/  LOP3.LUT R10, R10, UR23, RZ, 0x3c, !PT ;  /* 0x000000170a0a7c12 */ /* 0x000fe2000f8e3cff */
[----:B------:R-:W-:Y:S01]  /*5b80*/  @!UP0 UMOV UR9, UR4 ;  /* 0x0000000400098c82 */ /* 0x000fe20008000000 */
[----:B------:R-:W-:Y:S01]  /*5b90*/  @!UP0 UMOV UR10, UR25 ;  /* 0x00000019000a8c82 */ /* 0x000fe20008000000 */
[----:B------:R-:W-:Y:S01]  /*5ba0*/  ULEA UR4, UR5, UR24, 0x3 ;  /* 0x0000001805047291 */ /* 0x000fe2000f8e18ff */
[----:B------:R-:W-:Y:S07]  /*5bb0*/  SHF.L.U32 R2, R10, 0x1f, RZ ;  /* 0x0000001f0a027819 */ /* 0x000fee00000006ff */
[----:B------:R1:W-:Y:S01]  /*5bc0*/  @!UP0 UTMALDG.5D.IM2COL [UR8], [UR20], UR22 ;  /* 0x00000008140083b4 */ /* 0x0003e20008060016 */
[----:B------:R1:W-:Y:S01]  /*5bd0*/  @!P2 SYNCS.ARRIVE.TRANS64.RED.A0TR RZ, [UR7+0x1a0], R0 ;  /* 0x0001a000ffffa9a7 */ /* 0x0003e20008300407 */
[----:B------:R-:W-:Y:S01]  /*5be0*/  SYNCS.ARRIVE.TRANS64.RED.A1T0 RZ, [UR6], RZ ;  /* 0x000000ffffff79a7 */ /* 0x000fe20008100406 */
[----:B------:R-:W3:Y:S02]  /*5bf0*/  SYNCS.PHASECHK.TRANS64.TRYWAIT P1, [UR4+0x1b8], R2 ;  /* 0x0001b802ff0075a7 */ /* 0x000ee40008021104 */
[----:B-1-3--:R-:W-:Y:S05]  /*5c00*/  @!P1 BRA `(.L_x_97) ;  /* 0x0000003800c09947 */ /* 0x00afea0003800000 */
.L_x_210:
[----:B------:R-:W3:Y:S01]  /*5c10*/  S2UR UR50, SR_CgaCtaId ;  /* 0x00000000003279c3 */ /* 0x000ee20000008800 */
[----:B------:R-:W-:Y:S01]  /*5c20*/  UIADD3 UR6, UPT, UPT, UR5, 0x1, URZ ;  /* 0x0000000105067890 */ /* 0x000fe2000fffe0ff */
[----:B-1----:R-:W-:Y:S01]  /*5c30*/  @!P2 IMAD.MOV.U32 R0, RZ, 0x20, RZ ;  /* 0x00000020ff00a824 */ /* 0x002fe200078e00ff */
[----:B------:R-:W-:Y:S01]  /*5c40*/  UPLOP3.LUT UP4, UPT, UPT, UPT, UPT, 0x80, 0x8 ;  /* 0x000000000008789c */ /* 0x000fe20003f8f070 */
[----:B------:R-:W-:Y:S01]  /*5c50*/  @!P2 IADD3 R2, P0, PT, R12, 0x680, RZ ;  /* 0x000006800c02a810 */ /* 0x000fe20007f1e0ff */
[----:B------:R-:W-:Y:S01]  /*5c60*/  UISETP.NE.AND UP0, UPT, UR6, 0x3, UPT ;  /* 0x000000030600788c */ /* 0x000fe2000bf05270 */
[----:B------:R-:W-:Y:S01]  /*5c70*/  @!P2 IMAD.MOV.U32 R0, RZ, 0x400, R0 ;  /* 0x00000400ff00a824 */ /* 0x000fe200078e0000 */
[----:B------:R-:W-:Y:S02]  /*5c80*/  R2UR UR23, R52 ;  /* 0x00000000341772ca */ /* 0x000fe400000e0000 */
[----:B------:R-:W-:Y:S01]  /*5c90*/  USEL UR26, UR6, URZ, UP0 ;  /* 0x000000ff061a7287 */ /* 0x000fe20008000000 */
[----:B------:R-:W-:Y:S01]  /*5ca0*/  R2UR UR22, R53 ;  /* 0x00000000351672ca */ /* 0x000fe200000e0000 */
[----:B------:R-:W-:Y:S01]  /*5cb0*/  USEL UR21, URZ, 0x1, UP0 ;  /* 0x00000001ff157887 */ /* 0x000fe20008000000 */
[----:B------:R-:W-:Y:S01]  /*5cc0*/  @!P2 R2UR UR6, R0 ;  /* 0x000000000006a2ca */ /* 0x000fe200000e0000 */
[----:B------:R-:W-:Y:S01]  /*5cd0*/  VOTEU.ALL UP0, P2 ;  /* 0x0000000000ff7886 */ /* 0x000fe20001000000 */
[----:B------:R-:W-:Y:S01]  /*5ce0*/  @!P2 IMAD.X R0, RZ, RZ, R13, P0 ;  /* 0x000000ffff00a224 */ /* 0x000fe200000e060d */
[----:B------:R-:W-:Y:S02]  /*5cf0*/  LOP3.LUT R9, R9, 0x1, RZ, 0x3c, !PT ;  /* 0x0000000109097812 */ /* 0x000fe400078e3cff */
[----:B------:R-:W-:Y:S01]  /*5d00*/  LOP3.LUT R10, R10, UR21, RZ, 0x3c, !PT ;  /* 0x000000150a0a7c12 */ /* 0x000fe2000f8e3cff */
[----:B------:R-:W-:Y:S02]  /*5d10*/  @!UP0 ULEA UR5, UR5, UR24, 0xc ;  /* 0x0000001805058291 */ /* 0x000fe4000f8e60ff */
[----:B------:R-:W-:Y:S02]  /*5d20*/  @!UP0 UIADD3 UR10, UPT, UPT, UR25, 0x20, URZ ;  /* 0x00000020190a8890 */ /* 0x000fe4000fffe0ff */
[----:B------:R-:W-:Y:S02]  /*5d30*/  @!UP0 UIADD3 UR8, UPT, UPT, UR5, 0x400, URZ ;  /* 0x0000040005088890 */ /* 0x000fe4000fffe0ff */
[----:B------:R-:W-:Y:S01]  /*5d40*/  UIADD3 UR23, UPT, UPT, UR15, UR23, URZ ;  /* 0x000000170f177290 */ /* 0x000fe2000fffe0ff */
[----:B------:R-:W-:Y:S01]  /*5d50*/  @!P2 R2UR UR5, R0 ;  /* 0x000000000005a2ca */ /* 0x000fe200000e0000 */
[----:B------:R-:W-:Y:S01]  /*5d60*/  @!UP0 UPRMT UR20, UR6, 0x5410, URZ ;  /* 0x0000541006148896 */ /* 0x000fe200080000ff */
[----:B------:R-:W-:Y:S01]  /*5d70*/  @!P2 R2UR UR6, R2 ;  /* 0x000000000206a2ca */ /* 0x000fe200000e0000 */
[----:B------:R-:W-:Y:S01]  /*5d80*/  VOTEU.ALL UP0, P2 ;  /* 0x0000000000ff7886 */ /* 0x000fe20001000000 */
[----:B------:R-:W-:Y:S09]  /*5d90*/  UIADD3 UR51, UPT, UPT, UR16, UR22, URZ ;  /* 0x0000001610337290 */ /* 0x000ff2000fffe0ff */
[----:B------:R-:W-:Y:S01]  /*5da0*/  IMAD.U32 R5, RZ, RZ, UR5 ;  /* 0x00000005ff057e24 */ /* 0x000fe2000f8e00ff */
[----:B------:R-:W-:Y:S01]  /*5db0*/  UIADD3 UR5, UPT, UPT, UR4, 0x1a0, URZ ;  /* 0x000001a004057890 */ /* 0x000fe2000fffe0ff */
[----:B------:R-:W-:Y:S03]  /*5dc0*/  IMAD.U32 R4, RZ, RZ, UR6 ;  /* 0x00000006ff047e24 */ /* 0x000fe6000f8e00ff */
[----:B------:R-:W-:Y:S02]  /*5dd0*/  @!P2 R2UR UR7, R5 ;  /* 0x000000000507a2ca */ /* 0x000fe400000e0000 */
[----:B------:R-:W-:Y:S01]  /*5de0*/  @!P2 R2UR UR6, R4 ;  /* 0x000000000406a2ca */ /* 0x000fe200000e0000 */
[----:B------:R-:W-:Y:S01]  /*5df0*/  @!UP0 UMOV UR9, UR5 ;  /* 0x0000000500098c82 */ /* 0x000fe20008000000 */
[----:B---3--:R-:W-:Y:S11]  /*5e00*/  UPRMT UR5, UR50, 0x654, UR5 ;  /* 0x0000065432057896 */ /* 0x008ff60008000005 */
[----:B------:R3:W-:Y:S01]  /*5e10*/  @!UP0 UTMALDG.5D.IM2COL [UR8], [UR6], UR20 ;  /* 0x00000008060083b4 */ /* 0x0007e20008060014 */
[----:B------:R3:W-:Y:S01]  /*5e20*/  @!P2 SYNCS.ARRIVE.TRANS64.RED.A0TR RZ, [UR4+0x1a0], R3 ;  /* 0x0001a003ffffa9a7 */ /* 0x0007e20008300404 */
[----:B------:R-:W-:Y:S01]  /*5e30*/  SYNCS.ARRIVE.TRANS64.RED.A1T0 RZ, [UR5], RZ ;  /* 0x000000ffffff79a7 */ /* 0x000fe20008100405 */
[----:B------:R-:W-:Y:S05]  /*5e40*/  BRA.U UP2, `(.L_x_98) ;  /* 0xfffffff102907547 */ /* 0x000fea000b83ffff */
[----:B------:R-:W-:Y:S01]  /*5e50*/  UIADD3 UR24, UPT, UPT, UR24, 0x1b8, URZ ;  /* 0x000001b818187890 */ /* 0x000fe2000fffe0ff */
[----:B------:R-:W-:-:S03]  /*5e60*/  SHF.L.U32 R2, R10, 0x1f, RZ ;  /* 0x0000001f0a027819 */ /* 0x000fc600000006ff */
[----:B------:R-:W-:-:S09]  /*5e70*/  ULEA UR4, UR26, UR24, 0x3 ;  /* 0x000000181a047291 */ /* 0x000fd2000f8e18ff */
[----:B------:R-:W1:Y:S02]  /*5e80*/  SYNCS.PHASECHK.TRANS64.TRYWAIT P0, [UR4], R2 ;  /* 0x00000002ff0075a7 */ /* 0x000e640008001104 */
[----:B-1----:R-:W-:Y:S05]  /*5e90*/  @!P0 BRA `(.L_x_99) ;  /* 0x0000003800348947 */ /* 0x002fea0003800000 */
.L_x_212:
[----:B------:R-:W-:-:S04]  /*5ea0*/  UIADD3 UR4, UPT, UPT, UR26, 0x1, URZ ;  /* 0x000000011a047890 */ /* 0x000fc8000fffe0ff */
[----:B------:R-:W-:-:S04]  /*5eb0*/  UISETP.NE.AND UP0, UPT, UR4, 0x3, UPT ;  /* 0x000000030400788c */ /* 0x000fc8000bf05270 */
[----:B---3--:R-:W-:Y:S02]  /*5ec0*/  USEL UR6, URZ, 0x1, UP0 ;  /* 0x00000001ff067887 */ /* 0x008fe40008000000 */
[----:B------:R-:W-:-:S04]  /*5ed0*/  USEL UR4, UR4, URZ, UP0 ;  /* 0x000000ff04047287 */ /* 0x000fc80008000000 */
[----:B------:R-:W-:Y:S01]  /*5ee0*/  ULEA UR5, UR4, UR24, 0x3 ;  /* 0x0000001804057291 */ /* 0x000fe2000f8e18ff */
[----:B------:R-:W-:-:S04]  /*5ef0*/  LOP3.LUT R10, R10, UR6, RZ, 0x3c, !PT ;  /* 0x000000060a0a7c12 */ /* 0x000fc8000f8e3cff */
[----:B-1----:R-:W-:-:S04]  /*5f00*/  SHF.L.U32 R2, R10, 0x1f, RZ ;  /* 0x0000001f0a027819 */ /* 0x002fc800000006ff */
[----:B------:R-:W1:Y:S02]  /*5f10*/  SYNCS.PHASECHK.TRANS64.TRYWAIT P0, [UR5], R2 ;  /* 0x00000002ff0075a7 */ /* 0x000e640008001105 */
[----:B-1----:R-:W-:Y:S05]  /*5f20*/  @!P0 BRA `(.L_x_100) ;  /* 0x0000003800288947 */ /* 0x002fea0003800000 */
.L_x_214:
[----:B------:R-:W-:-:S04]  /*5f30*/  UIADD3 UR4, UPT, UPT, UR4, 0x1, URZ ;  /* 0x0000000104047890 */ /* 0x000fc8000fffe0ff */
[----:B------:R-:W-:-:S04]  /*5f40*/  UISETP.NE.AND UP0, UPT, UR4, 0x3, UPT ;  /* 0x000000030400788c */ /* 0x000fc8000bf05270 */
[----:B------:R-:W-:Y:S02]  /*5f50*/  USEL UR5, URZ, 0x1, UP0 ;  /* 0x00000001ff057887 */ /* 0x000fe40008000000 */
[----:B------:R-:W-:-:S04]  /*5f60*/  USEL UR4, UR4, URZ, UP0 ;  /* 0x000000ff04047287 */ /* 0x000fc80008000000 */
[----:B------:R-:W-:Y:S01]  /*5f70*/  ULEA UR4, UR4, UR24, 0x3 ;  /* 0x0000001804047291 */ /* 0x000fe2000f8e18ff */
[----:B-1----:R-:W-:-:S04]  /*5f80*/  LOP3.LUT R2, R10, UR5, RZ, 0x3c, !PT ;  /* 0x000000050a027c12 */ /* 0x002fc8000f8e3cff */
[----:B------:R-:W-:Y:S01]  /*5f90*/  SHF.L.U32 R2, R2, 0x1f, RZ ;  /* 0x0000001f02027819 */ /* 0x000fe200000006ff */
[----:B------:R-:W-:-:S07]  /*5fa0*/  IMAD.U32 R0, RZ, RZ, UR4 ;  /* 0x00000004ff007e24 */ /* 0x000fce000f8e00ff */
.L_x_101:
[----:B-1----:R1:W3:Y:S02]  /*5fb0*/  SYNCS.PHASECHK.TRANS64.TRYWAIT P0, [R0+URZ], R2 ;  /* 0x00000002000075a7 */ /* 0x0022e400080011ff */
[----:B---3--:R-:W-:Y:S05]  /*5fc0*/  @!P0 NANOSLEEP.SYNCS 0x989680 ;  /* 0x009896800000895d */ /* 0x008fea0003900000 */
[----:B------:R-:W3:Y:S02]  /*5fd0*/  @!P0 SYNCS.PHASECHK.TRANS64 P0, [R0+URZ], R2 ;  /* 0x00000002000085a7 */ /* 0x000ee400080010ff */
[----:B--23--:R-:W-:Y:S05]  /*5fe0*/  @P0 EXIT ;  /* 0x000000000000094d */ /* 0x00cfea0003800000 */
[----:B------:R-:W-:Y:S05]  /*5ff0*/  BRA `(.L_x_101) ;  /* 0xfffffffc00ec7947 */ /* 0x000fea000383ffff */
.L_x_89:
[----:B------:R-:W-:-:S06]  /*6000*/  UISETP.GE.AND UP0, UPT, UR18, 0x4, UPT ;  /* 0x000000041200788c */ /* 0x000fcc000bf06270 */
[----:B------:R-:W-:-:S13]  /*6010*/  PLOP3.LUT P0, PT, PT, PT, UP0, 0x80, 0x8 ;  /* 0x000000000008781c */ /* 0x000fda0003f0f008 */
[----:B-1----:R-:W-:Y:S05]  /*6020*/  @!P0 EXIT ;  /* 0x000000000000894d */ /* 0x002fea0003800000 */
[----:B------:R-:W1:Y:S08]  /*6030*/  S2UR UR4, SR_CgaCtaId ;  /* 0x00000000000479c3 */ /* 0x000e700000008800 */
[----:B------:R-:W-:Y:S01]  /*6040*/  BAR.SYNC.DEFER_BLOCKING 0x6, 0xa0 ;  /* 0x0182800000007b1d */ /* 0x000fe20000010000 */
[C---:B------:R-:W-:Y:S01]  /*6050*/  IMAD.SHL.U32 R4, R47.reuse, 0x20, RZ ;  /* 0x000000202f047824 */ /* 0x040fe200078e00ff */
[----:B------:R-:W-:Y:S01]  /*6060*/  SHF.R.U32.HI R3, RZ, 0x1, R47 ;  /* 0x00000001ff037819 */ /* 0x000fe2000001162f */
[C---:B------:R-:W-:Y:S01]  /*6070*/  IMAD.SHL.U32 R46, R47.reuse, 0x10, RZ ;  /* 0x000000102f2e7824 */ /* 0x040fe200078e00ff */
[C---:B------:R-:W-:Y:S01]  /*6080*/  LOP3.LUT P0, RZ, R47.reuse, 0x4, RZ, 0xc0, !PT ;  /* 0x000000042fff7812 */ /* 0x040fe2000780c0ff */
[C---:B------:R-:W-:Y:S01]  /*6090*/  IMAD.U32 R23, R47.reuse, 0x10000, RZ ;  /* 0x000100002f177824 */ /* 0x040fe200078e00ff */
[----:B------:R-:W-:Y:S01]  /*60a0*/  UMOV UR49, 0x400 ;  /* 0x0000040000317882 */ /* 0x000fe20000000000 */
[----:B------:R-:W-:Y:S01]  /*60b0*/  LOP3.LUT R0, R4, 0xc0, RZ, 0xc0, !PT ;  /* 0x000000c004007812 */ /* 0x000fe200078ec0ff */
[----:B------:R-:W2:Y:S01]  /*60c0*/  LDC.64 R42, c[0x0][0x9b0] ;  /* 0x00026c00ff2a7b82 */ /* 0x000ea20000000a00 */
[----:B------:R-:W-:Y:S01]  /*60d0*/  LOP3.LUT R46, R46, 0x600, RZ, 0xc0, !PT ;  /* 0x000006002e2e7812 */ /* 0x000fe200078ec0ff */
[----:B------:R-:W-:Y:S01]  /*60e0*/  IMAD.MOV.U32 R55, RZ, RZ, 0x10 ;  /* 0x00000010ff377424 */ /* 0x000fe200078e00ff */
[----:B------:R-:W-:Y:S01]  /*60f0*/  LOP3.LUT R3, R0, 0x8, R3, 0xf8, !PT ;  /* 0x0000000800037812 */ /* 0x000fe200078ef803 */
[C---:B------:R-:W-:Y:S01]  /*6100*/  IMAD.SHL.U32 R0, R47.reuse, 0x4, RZ ;  /* 0x000000042f007824 */ /* 0x040fe200078e00ff */
[----:B------:R-:W-:Y:S01]  /*6110*/  LOP3.LUT R46, R46, 0x20, R4, 0xf8, !PT ;  /* 0x000000202e2e7812 */ /* 0x000fe200078ef804 */
[----:B------:R-:W-:Y:S01]  /*6120*/  IMAD.MOV.U32 R22, RZ, RZ, RZ ;  /* 0x000000ffff167224 */ /* 0x000fe200078e00ff */
[----:B------:R-:W-:Y:S01]  /*6130*/  LOP3.LUT R47, R47, 0x60, RZ, 0xc0, !PT ;  /* 0x000000602f2f7812 */ /* 0x000fe200078ec0ff */
[----:B------:R-:W3:Y:S01]  /*6140*/  LDC.64 R40, c[0x0][0x9a8] ;  /* 0x00026a00ff287b82 */ /* 0x000ee20000000a00 */
[----:B------:R-:W-:-:S02]  /*6150*/  LOP3.LUT R0, R3, 0x18, R0, 0x78, !PT ;  /* 0x0000001803007812 */ /* 0x000fc400078e7800 */
[----:B------:R-:W-:Y:S02]  /*6160*/  CS2R R44, SRZ ;  /* 0x00000000002c7805 */ /* 0x000fe4000001ff00 */
[----:B------:R-:W-:Y:S01]  /*6170*/  LOP3.LUT R46, R46, 0x100, R4, 0xf8, !PT ;  /* 0x000001002e2e7812 */ /* 0x000fe200078ef804 */
[----:B------:R-:W4:Y:S01]  /*6180*/  LDCU UR63, c[0x0][0x370] ;  /* 0x00006e00ff3f77ac */ /* 0x000f220008000800 */
[----:B------:R-:W-:Y:S02]  /*6190*/  LOP3.LUT R23, R23, 0x600000, RZ, 0xc0, !PT ;  /* 0x0060000017177812 */ /* 0x000fe400078ec0ff */
[----:B------:R-:W-:Y:S01]  /*61a0*/  LOP3.LUT R46, R46, R0, RZ, 0xfc, !PT ;  /* 0x000000002e2e7212 */ /* 0x000fe200078efcff */
[----:B-1----:R-:W-:Y:S01]  /*61b0*/  ULEA UR49, UR4, UR49, 0x18 ;  /* 0x0000003104317291 */ /* 0x002fe2000f8ec0ff */
[----:B------:R-:W-:Y:S01]  /*61c0*/  SEL R55, R55, 0xfffffff0, !P0 ;  /* 0xfffffff037377807 */ /* 0x000fe20004000000 */
[----:B------:R-:W1:Y:S01]  /*61d0*/  LDCU.64 UR4, c[0x0][0x990] ;  /* 0x00013200ff0477ac */ /* 0x000e620008000a00 */
[----:B------:R-:W2:Y:S06]  /*61e0*/  LDCU UR48, c[0x0][0xc0c] ;  /* 0x00018180ff3077ac */ /* 0x000eac0008000800 */
[----:B------:R-:W4:Y:S01]  /*61f0*/  LDS R2, [UR49+0x230] ;  /* 0x00023031ff027984 */ /* 0x000f220008000800 */
[----:B------:R-:W2:Y:S01]  /*6200*/  LDCU UR38, c[0x0][0xc30] ;  /* 0x00018600ff2677ac */ /* 0x000ea20008000800 */
[----:B------:R-:W2:Y:S01]  /*6210*/  LDCU.64 UR60, c[0x0][0x988] ;  /* 0x00013100ff3c77ac */ /* 0x000ea20008000a00 */
[----:B------:R-:W2:Y:S01]  /*6220*/  LDCU.64 UR46, c[0x0][0xc28] ;  /* 0x00018500ff2e77ac */ /* 0x000ea20008000a00 */
[----:B-1----:R-:W-:Y:S01]  /*6230*/  IMAD.U32 R51, RZ, RZ, UR4 ;  /* 0x00000004ff337e24 */ /* 0x002fe2000f8e00ff */
[----:B------:R-:W-:Y:S01]  /*6240*/  UIADD3 UR4, UPT, UPT, UR49, 0x400, URZ ;  /* 0x0000040031047890 */ /* 0x000fe2000fffe0ff */
[----:B------:R-:W-:Y:S01]  /*6250*/  IMAD.U32 R50, RZ, RZ, UR5 ;  /* 0x00000005ff327e24 */ /* 0x000fe2000f8e00ff */
[----:B------:R-:W1:Y:S04]  /*6260*/  LDCU.128 UR56, c[0x0][0xc10] ;  /* 0x00018200ff3877ac */ /* 0x000e680008000c00 */
[----:B------:R-:W-:Y:S01]  /*6270*/  IMAD.U32 R0, RZ, RZ, UR4 ;  /* 0x00000004ff007e24 */ /* 0x000fe2000f8e00ff */
[----:B------:R-:W1:Y:S01]  /*6280*/  LDCU UR62, c[0x0][0x374] ;  /* 0x00006e80ff3e77ac */ /* 0x000e620008000800 */
[----:B------:R-:W-:Y:S01]  /*6290*/  UMOV UR55, 0x1 ;  /* 0x0000000100377882 */ /* 0x000fe20000000000 */
[----:B------:R-:W-:Y:S01]  /*62a0*/  UMOV UR50, URZ ;  /* 0x000000ff00327c82 */ /* 0x000fe20008000000 */
[----:B------:R-:W-:Y:S01]  /*62b0*/  UMOV UR54, URZ ;  /* 0x000000ff00367c82 */ /* 0x000fe20008000000 */
[----:B------:R-:W-:Y:S01]  /*62c0*/  UMOV UR52, URZ ;  /* 0x000000ff00347c82 */ /* 0x000fe20008000000 */
[C---:B----4-:R-:W-:Y:S01]  /*62d0*/  VIADD R3, R2.reuse, 0x40 ;  /* 0x0000004002037836 */ /* 0x050fe20000000000 */
[----:B------:R-:W-:-:S04]  /*62e0*/  LOP3.LUT R2, R2, 0xffff, RZ, 0xc0, !PT ;  /* 0x0000ffff02027812 */ /* 0x000fc800078ec0ff */
[----:B------:R-:W-:-:S05]  /*62f0*/  LOP3.LUT R3, R3, 0xffff, RZ, 0xc0, !PT ;  /* 0x0000ffff03037812 */ /* 0x000fca00078ec0ff */
[----:B-123--:R4:W-:Y:S02]  /*6300*/  STL.64 [R1], R2 ;  /* 0x0000000201007387 */ /* 0x00e9e40000100a00 */
.L_x_132:
[----:B----4-:R-:W-:Y:S04]  /*6310*/  SHF.L.U32 R2, R44, 0x1f, RZ ;  /* 0x0000001f2c027819 */ /* 0x010fe800000006ff */
[----:B-1----:R-:W1:Y:S02]  /*6320*/  SYNCS.PHASECHK.TRANS64.TRYWAIT P0, [UR49+0x1e0], R2 ;  /* 0x0001e002ff0075a7 */ /* 0x002e640008001131 */
[----:B-1----:R-:W-:Y:S05]  /*6330*/  @!P0 BRA `(.L_x_102) ;  /* 0x00000034003c8947 */ /* 0x002fea0003800000 */
.L_x_216:
[----:B------:R-:W2:Y:S01]  /*6340*/  LDS.128 R4, [UR49+0x220] ;  /* 0x00022031ff047984 */ /* 0x000ea20008000c00 */
[----:B------:R-:W-:Y:S01]  /*6350*/  UIADD3 UR4, UPT, UPT, UR49, 0x1e8, URZ ;  /* 0x000001e831047890 */ /* 0x000fe2000fffe0ff */
[----:B-1----:R-:W-:Y:S01]  /*6360*/  IMAD R2, R22, 0x4, R1 ;  /* 0x0000000416027824 */ /* 0x002fe200078e0201 */
[----:B------:R-:W-:Y:S01]  /*6370*/  UISETP.GE.AND UP0, UPT, UR39, 0x1, UPT ;  /* 0x000000012700788c */ /* 0x000fe2000bf06270 */
[----:B------:R-:W-:Y:S01]  /*6380*/  @!PT LDS RZ, [RZ] ;  /* 0x00000000fffff984 */ /* 0x000fe20000000800 */
[----:B------:R-:W-:Y:S01]  /*6390*/  @!PT LDS RZ, [RZ] ;  /* 0x00000000fffff984 */ /* 0x000fe20000000800 */
[----:B------:R-:W-:Y:S01]  /*63a0*/  @!PT LDS RZ, [RZ] ;  /* 0x00000000fffff984 */ /* 0x000fe20000000800 */
[----:B------:R-:W-:Y:S01]  /*63b0*/  @!PT LDS RZ, [RZ] ;  /* 0x00000000fffff984 */ /* 0x000fe20000000800 */
[----:B------:R1:W-:Y:S06]  /*63c0*/  MEMBAR.ALL.CTA ;  /* 0x0000000000007992 */ /* 0x0003ec0000008000 */
[----:B-1----:R-:W1:Y:S01]  /*63d0*/  FENCE.VIEW.ASYNC.S ;  /* 0x00000000000073c6 */ /* 0x002e620000000000 */
[----:B------:R-:W-:Y:S09]  /*63e0*/  UPRMT UR4, URZ, 0x654, UR4 ;  /* 0x00000654ff047896 */ /* 0x000ff20008000004 */
[----:B-1----:R-:W-:Y:S01]  /*63f0*/  SYNCS.ARRIVE.TRANS64.RED.A1T0 RZ, [UR4], RZ ;  /* 0x000000ffffff79a7 */ /* 0x002fe20008100404 */
[----:B------:R-:W5:Y:S01]  /*6400*/  LDL R2, [R2] ;  /* 0x0000000002027983 */ /* 0x000f620000100800 */
[----:B--2---:R-:W-:Y:S11]  /*6410*/  LOP3.LUT P0, RZ, R6, 0x1, RZ, 0xc0, !PT ;  /* 0x0000000106ff7812 */ /* 0x004ff6000780c0ff */
[----:B------:R-:W-:Y:S02]  /*6420*/  @!UPT UIADD3 URZ, UPT, UPT, URZ, URZ, URZ ;  /* 0x000000fffffff290 */ /* 0x000fe4000fffe0ff */
[----:B------:R-:W-:Y:S01]  /*6430*/  VOTEU.ANY UP1, P0 ;  /* 0x0000000000ff7886 */ /* 0x000fe20000020100 */
[----:B------:R-:W-:Y:S01]  /*6440*/  PLOP3.LUT P0, PT, PT, PT, UP1, 0x80, 0x8 ;  /* 0x000000000008781c */ /* 0x000fe20003f0f018 */
[----:B------:R-:W-:Y:S06]  /*6450*/  UP2UR UR4, UPR, URZ, 0x2 ;  /* 0x00000002ff047883 */ /* 0x000fec0008000000 */
[----:B------:R-:W-:Y:S06]  /*6460*/  IMAD.U32 R62, RZ, RZ, UR4 ;  /* 0x00000004ff3e7e24 */ /* 0x000fec000f8e00ff */
[----:B------:R-:W-:Y:S02]  /*6470*/  @P0 MOV R3, R4 ;  /* 0x0000000400030202 */ /* 0x000fe40000000f00 */
[----:B------:R-:W-:Y:S02]  /*6480*/  @P0 LOP3.LUT R0, R5, 0xffff, RZ, 0xc0, !PT ;  /* 0x0000ffff05000812 */ /* 0x000fe400078ec0ff */
[----:B------:R-:W-:Y:S02]  /*6490*/  @P0 R2UR UR5, R3 ;  /* 0x00000000030502ca */ /* 0x000fe400000e0000 */
[----:B------:R-:W-:Y:S11]  /*64a0*/  @P0 R2UR UR4, R0 ;  /* 0x00000000000402ca */ /* 0x000ff600000e0000 */
[----:B------:R-:W-:Y:S02]  /*64b0*/  @UP1 UMOV UR37, UR5 ;  /* 0x0000000500251c82 */ /* 0x000fe40008000000 */
[----:B------:R-:W-:Y:S01]  /*64c0*/  @UP1 UMOV UR36, UR4 ;  /* 0x0000000400241c82 */ /* 0x000fe20008000000 */
[----:B------:R-:W-:Y:S05]  /*64d0*/  BRA.U !UP0, `(.L_x_103) ;  /* 0x0000000108cc7547 */ /* 0x000fea000b800000 */
[----:B------:R-:W1:Y:S01]  /*64e0*/  LDCU UR9, c[0x0][0xc20] ;  /* 0x00018400ff0977ac */ /* 0x000e620008000800 */
[----:B------:R-:W-:Y:S02]  /*64f0*/  UIMAD.WIDE.U32 UR4, UR62, UR59, URZ ;  /* 0x0000003b3e0472a5 */ /* 0x000fe4000f8e00ff */
[----:B------:R-:W-:Y:S02]  /*6500*/  UIMAD.WIDE.U32 UR6, UR63, UR56, URZ ;  /* 0x000000383f0672a5 */ /* 0x000fe4000f8e00ff */
[----:B------:R-:W-:Y:S02]  /*6510*/  UIMAD.WIDE.U32 UR10, UR36, UR59, URZ ;  /* 0x0000003b240a72a5 */ /* 0x000fe4000f8e00ff */
[----:B------:R-:W-:Y:S02]  /*6520*/  UISETP.NE.AND UP0, UPT, UR58, 0x1, UPT ;  /* 0x000000013a00788c */ /* 0x000fe4000bf05270 */
[----:B------:R-:W-:Y:S02]  /*6530*/  UISETP.NE.AND UP1, UPT, UR48, 0x1, UPT ;  /* 0x000000013000788c */ /* 0x000fe4000bf25270 */
[----:B------:R-:W-:Y:S02]  /*6540*/  UISETP.NE.AND UP2, UPT, UR39, 0x1, UPT ;  /* 0x000000012700788c */ /* 0x000fe4000bf45270 */
[----:B------:R-:W-:Y:S01]  /*6550*/  UIMAD.WIDE.U32 UR12, UR37, UR56, URZ ;  /* 0x00000038250c72a5 */ /* 0x000fe2000f8e00ff */
[----:B------:R-:W-:Y:S01]  /*6560*/  UMOV UR4, UR5 ;  /* 0x0000000500047c82 */ /* 0x000fe20008000000 */
[----:B------:R-:W-:Y:S01]  /*6570*/  UMOV UR6, UR11 ;  /* 0x0000000b00067c82 */ /* 0x000fe20008000000 */
[----:B-1----:R-:W-:Y:S03]  /*6580*/  USHF.R.U32.HI UR8, URZ, UR9, UR4 ;  /* 0x00000009ff087299 */ /* 0x002fe60008011604 */
[----:B------:R-:W-:Y:S02]  /*6590*/  UMOV UR4, UR7 ;  /* 0x0000000700047c82 */ /* 0x000fe40008000000 */
[----:B------:R-:W-:Y:S02]  /*65a0*/  USHF.R.U32.HI UR5, URZ, UR57, UR4 ;  /* 0x00000039ff057299 */ /* 0x000fe40008011604 */
[----:B------:R-:W-:Y:S02]  /*65b0*/  USEL UR4, UR62, UR8, !UP0 ;  /* 0x000000083e047287 */ /* 0x000fe4000c000000 */
[----:B------:R-:W-:Y:S02]  /*65c0*/  USHF.R.U32.HI UR8, URZ, UR9, UR6 ;  /* 0x00000009ff087299 */ /* 0x000fe40008011606 */
[----:B------:R-:W-:Y:S02]  /*65d0*/  UIMAD.WIDE.U32 UR6, UR4, UR46, URZ ;  /* 0x0000002e040672a5 */ /* 0x000fe4000f8e00ff */
[----:B------:R-:W-:Y:S02]  /*65e0*/  USEL UR9, UR63, UR5, !UP1 ;  /* 0x000000053f097287 */ /* 0x000fe4000c800000 */
[----:B------:R-:W-:Y:S02]  /*65f0*/  USEL UR8, UR36, UR8, !UP0 ;  /* 0x0000000824087287 */ /* 0x000fe4000c000000 */
[----:B------:R-:W-:Y:S01]  /*6600*/  UIMAD.WIDE.U32 UR10, UR9, UR46, URZ ;  /* 0x0000002e090a72a5 */ /* 0x000fe2000f8e00ff */
[----:B------:R-:W-:Y:S01]  /*6610*/  UMOV UR6, UR7 ;  /* 0x0000000700067c82 */ /* 0x000fe20008000000 */
[----:B------:R-:W-:Y:S01]  /*6620*/  UMOV UR5, UR13 ;  /* 0x0000000d00057c82 */ /* 0x000fe20008000000 */
[----:B------:R-:W-:Y:S02]  /*6630*/  @UP2 USHF.R.U32.HI UR4, URZ, UR47, UR6 ;  /* 0x0000002fff042299 */ /* 0x000fe40008011606 */
[----:B------:R-:W-:Y:S02]  /*6640*/  USHF.R.U32.HI UR5, URZ, UR57, UR5 ;  /* 0x00000039ff057299 */ /* 0x000fe40008011605 */
[----:B------:R-:W-:Y:S02]  /*6650*/  UIMAD UR4, UR39, UR4, URZ ;  /* 0x00000004270472a4 */ /* 0x000fe4000f8e02ff */
[----:B------:R-:W-:Y:S02]  /*6660*/  USEL UR5, UR37, UR5, !UP1 ;  /* 0x0000000525057287 */ /* 0x000fe4000c800000 */
[----:B------:R-:W-:Y:S01]  /*6670*/  UISETP.GE.AND UP0, UPT, UR8, UR4, UPT ;  /* 0x000000040800728c */ /* 0x000fe2000bf06270 */
[----:B------:R-:W-:Y:S01]  /*6680*/  UMOV UR6, UR11 ;  /* 0x0000000b00067c82 */ /* 0x000fe20008000000 */
[----:B------:R-:W-:Y:S02]  /*6690*/  UIMAD.WIDE.U32 UR10, UR8, UR46, URZ ;  /* 0x0000002e080a72a5 */ /* 0x000fe4000f8e00ff */
[----:B------:R-:W-:Y:S04]  /*66a0*/  @UP2 USHF.R.U32.HI UR9, URZ, UR47, UR6 ;  /* 0x0000002fff092299 */ /* 0x000fe80008011606 */
[----:B------:R-:W-:Y:S01]  /*66b0*/  UIMAD UR6, UR39, UR9, URZ ;  /* 0x00000009270672a4 */ /* 0x000fe2000f8e02ff */
[----:B------:R-:W-:Y:S03]  /*66c0*/  UMOV UR4, UR11 ;  /* 0x0000000b00047c82 */ /* 0x000fe60008000000 */
[----:B------:R-:W-:Y:S02]  /*66d0*/  UISETP.GE.OR UP0, UPT, UR5, UR6, UP0 ;  /* 0x000000060500728c */ /* 0x000fe40008706670 */
[----:B------:R-:W-:Y:S02]  /*66e0*/  USHF.R.U32.HI UR4, URZ, UR47, UR4 ;  /* 0x0000002fff047299 */ /* 0x000fe40008011604 */
[----:B------:R-:W-:Y:S02]  /*66f0*/  UIMAD.WIDE.U32 UR6, UR5, UR46, URZ ;  /* 0x0000002e050672a5 */ /* 0x000fe4000f8e00ff */
[----:B------:R-:W-:Y:S02]  /*6700*/  USEL UR11, UR8, UR4, !UP2 ;  /* 0x00000004080b7287 */ /* 0x000fe4000d000000 */
[----:B------:R-:W-:Y:S02]  /*6710*/  UIADD3 UR6, UPT, UPT, -UR5, URZ, URZ ;  /* 0x000000ff05067290 */ /* 0x000fe4000fffe1ff */
[----:B------:R-:W-:Y:S02]  /*6720*/  UIADD3 UR10, UPT, UPT, -UR11, URZ, URZ ;  /* 0x000000ff0b0a7290 */ /* 0x000fe4000fffe1ff */
[----:B------:R-:W-:Y:S02]  /*6730*/  UIMAD UR6, UR48, UR6, UR37 ;  /* 0x00000006300672a4 */ /* 0x000fe4000f8e0225 */
[----:B------:R-:W-:Y:S01]  /*6740*/  UIMAD UR10, UR39, UR10, UR8 ;  /* 0x0000000a270a72a4 */ /* 0x000fe2000f8e0208 */
[----:B------:R-:W-:Y:S01]  /*6750*/  @!UP0 UMOV UR4, UR7 ;  /* 0x0000000700048c82 */ /* 0x000fe20008000000 */
[----:B------:R-:W-:Y:S02]  /*6760*/  UIADD3 UR7, UPT, UPT, -UR8, URZ, URZ ;  /* 0x000000ff08077290 */ /* 0x000fe4000fffe1ff */
[----:B------:R-:W-:Y:S04]  /*6770*/  @!UP0 USHF.R.U32.HI UR4, URZ, UR47, UR4 ;  /* 0x0000002fff048299 */ /* 0x000fe80008011604 */
[----:B------:R-:W-:Y:S04]  /*6780*/  @!UP0 USEL UR4, UR5, UR4, !UP2 ;  /* 0x0000000405048287 */ /* 0x000fe8000d000000 */
[----:B------:R-:W-:Y:S02]  /*6790*/  @!UP0 UIMAD UR9, UR9, UR10, UR4 ;  /* 0x0000000a090982a4 */ /* 0x000fe4000f8e0204 */
[----:B------:R-:W-:Y:S02]  /*67a0*/  @!UP0 UIADD3 UR10, UPT, UPT, UR11, -UR4, URZ ;  /* 0x800000040b0a8290 */ /* 0x000fe4000fffe0ff */
[----:B------:R-:W-:Y:S02]  /*67b0*/  UIMAD UR4, UR58, UR7, UR36 ;  /* 0x000000073a0472a4 */ /* 0x000fe4000f8e0224 */
[----:B------:R-:W-:Y:S03]  /*67c0*/  @!UP0 UIMAD UR8, UR10, UR39, UR5 ;  /* 0x000000270a0882a4 */ /* 0x000fe6000f8e0205 */
[----:B------:R-:W-:Y:S02]  /*67d0*/  @!UP0 UMOV UR5, UR9 ;  /* 0x0000000900058c82 */ /* 0x000fe40008000000 */
[----:B------:R-:W-:Y:S02]  /*67e0*/  UIMAD UR37, UR5, UR48, UR6 ;  /* 0x00000030052572a4 */ /* 0x000fe4000f8e0206 */
[----:B------:R-:W-:Y:S11]  /*67f0*/  UIMAD UR36, UR8, UR58, UR4 ;  /* 0x0000003a082472a4 */ /* 0x000ff6000f8e0204 */
[----:B------:R-:W-:Y:S01]  /*6800*/  @!UPT UIADD3 URZ, UPT, UPT, URZ, URZ, URZ ;  /* 0x000000fffffff290 */ /* 0x000fe2000fffe0ff */
.L_x_103:
[----:B------:R-:W-:Y:S01]  /*6810*/  UISETP.NE.AND UP0, UPT, UR38, 0x1, UPT ;  /* 0x000000012600788c */ /* 0x000fe2000bf05270 */
[----:B------:R-:W-:Y:S01]  /*6820*/  @P0 SHF.R.U32.HI R4, RZ, 0x10, R5 ;  /* 0x00000010ff040819 */ /* 0x000fe20000011605 */
[----:B------:R-:W-:Y:S01]  /*6830*/  USHF.L.U32 UR41, UR23, 0x6, URZ ;  /* 0x0000000617297899 */ /* 0x000fe200080006ff */
[----:B------:R-:W-:Y:S02]  /*6840*/  R2UR UR11, R56 ;  /* 0x00000000380b72ca */ /* 0x000fe400000e0000 */
[----:B------:R-:W-:Y:S06]  /*6850*/  @P0 R2UR UR11, R4 ;  /* 0x00000000040b02ca */ /* 0x000fec00000e0000 */
[----:B------:R-:W1:Y:S07]  /*6860*/  @!UP0 LDCU.128 UR12, c[0x0][0xc10] ;  /* 0x00018200ff0c87ac */ /* 0x000e6e0008000c00 */
[----:B------:R-:W-:Y:S01]  /*6870*/  IMAD.U32 R56, RZ, RZ, UR11 ;  /* 0x0000000bff387e24 */ /* 0x000fe2000f8e00ff */
[----:B------:R-:W2:Y:S01]  /*6880*/  @!UP0 LDCU UR5, c[0x0][0xc0c] ;  /* 0x00018180ff0587ac */ /* 0x000ea20008000800 */
[----:B------:R-:W3:Y:S01]  /*6890*/  @!UP0 LDCU UR10, c[0x0][0xc20] ;  /* 0x00018400ff0a87ac */ /* 0x000ee20008000800 */
[----:B------:R-:W-:Y:S02]  /*68a0*/  UIADD3 UR11, UPT, UPT, UR49, 0x400, URZ ;  /* 0x00000400310b7890 */ /* 0x000fe4000fffe0ff */
[----:B-1----:R-:W-:Y:S02]  /*68b0*/  UIMAD.WIDE.U32 UR8, UR37, UR12, URZ ;  /* 0x0000000c250872a5 */ /* 0x002fe4000f8e00ff */
[----:B------:R-:W-:Y:S02]  /*68c0*/  UIMAD.WIDE.U32 UR6, UR36, UR15, URZ ;  /* 0x0000000f240672a5 */ /* 0x000fe4000f8e00ff */
[----:B------:R-:W-:Y:S03]  /*68d0*/  @!UP0 UISETP.NE.AND UP1, UPT, UR14, 0x1, UPT ;  /* 0x000000010e00888c */ /* 0x000fe6000bf25270 */
[----:B------:R-:W-:Y:S01]  /*68e0*/  @!UP0 UMOV UR4, UR9 ;  /* 0x0000000900048c82 */ /* 0x000fe20008000000 */
[----:B--2---:R-:W-:Y:S02]  /*68f0*/  @!UP0 UISETP.NE.AND UP2, UPT, UR5, 0x1, UPT ;  /* 0x000000010500888c */ /* 0x004fe4000bf45270 */
[----:B------:R-:W-:Y:S01]  /*6900*/  @!UP0 USHF.R.U32.HI UR4, URZ, UR13, UR4 ;  /* 0x0000000dff048299 */ /* 0x000fe20008011604 */
[----:B------:R-:W-:Y:S02]  /*6910*/  @!UP0 UMOV UR6, UR7 ;  /* 0x0000000700068c82 */ /* 0x000fe40008000000 */
[----:B---3--:R-:W-:Y:S02]  /*6920*/  @!UP0 USHF.R.U32.HI UR6, URZ, UR10, UR6 ;  /* 0x0000000aff068299 */ /* 0x008fe40008011606 */
[----:B------:R-:W-:Y:S02]  /*6930*/  @!UP0 USEL UR7, UR37, UR4, !UP2 ;  /* 0x0000000425078287 */ /* 0x000fe4000d000000 */
[----:B------:R-:W-:Y:S04]  /*6940*/  @!UP0 USEL UR6, UR36, UR6, !UP1 ;  /* 0x0000000624068287 */ /* 0x000fe8000c800000 */
[----:B------:R-:W-:Y:S02]  /*6950*/  @!UP0 UIADD3 UR4, UPT, UPT, -UR7, UR6, URZ ;  /* 0x0000000607048290 */ /* 0x000fe4000fffe1ff */
[----:B------:R-:W-:Y:S02]  /*6960*/  @!UP0 UIADD3 UR6, UPT, UPT, UR7, -UR6, URZ ;  /* 0x8000000607068290 */ /* 0x000fe4000fffe0ff */
[----:B------:R-:W-:Y:S02]  /*6970*/  @!UP0 UIMAD UR37, UR4, UR5, UR37 ;  /* 0x00000005042582a4 */ /* 0x000fe4000f8e0225 */
[----:B------:R-:W-:Y:S02]  /*6980*/  @!UP0 UIMAD UR36, UR6, UR14, UR36 ;  /* 0x0000000e062482a4 */ /* 0x000fe4000f8e0224 */
[----:B------:R-:W-:Y:S09]  /*6990*/  ULOP3.LUT UP0, URZ, UR11, 0x1b0, URZ, 0xc0, !UPT ;  /* 0x000001b00bff7892 */ /* 0x000ff2000f80c0ff */
[----:B------:R-:W-:Y:S05]  /*69a0*/  BRA.U !UP0, `(.L_x_104) ;  /* 0x00000001087c7547 */ /* 0x000fea000b800000 */
[----:B------:R-:W1:Y:S01]  /*69b0*/  LDCU.64 UR8, c[0x4][0x80] ;  /* 0x01001000ff0877ac */ /* 0x000e620008000a00 */
[----:B------:R-:W-:Y:S01]  /*69c0*/  MOV R16, 0x0 ;  /* 0x0000000000107802 */ /* 0x000fe20000000f00 */
[----:B------:R-:W-:Y:S02]  /*69d0*/  HFMA2 R12, -RZ, RZ, 0, 5.9604644775390625e-08 ;  /* 0x00000001ff0c7431 */ /* 0x000fe400000001ff */
[----:B------:R-:W-:Y:S01]  /*69e0*/  IMAD.MOV.U32 R8, RZ, RZ, 0x70 ;  /* 0x00000070ff087424 */ /* 0x000fe200078e00ff */
[----:B------:R2:W3:Y:S01]  /*69f0*/  LDC.64 R14, c[0x4][R16] ;  /* 0x01000000100e7b82 */ /* 0x0004e20000000a00 */
[----:B------:R-:W4:Y:S01]  /*6a00*/  LDCU.64 UR6, c[0x4][0x88] ;  /* 0x01001100ff0677ac */ /* 0x000f220008000a00 */
[----:B------:R-:W-:Y:S01]  /*6a10*/  IMAD.MOV.U32 R13, RZ, RZ, RZ ;  /* 0x000000ffff0d7224 */ /* 0x000fe200078e00ff */
[----:B------:R-:W2:Y:S01]  /*6a20*/  LDCU.64 UR4, c[0x4][0x8] ;  /* 0x01000100ff0477ac */ /* 0x000ea20008000a00 */
[----:B-1----:R-:W-:Y:S01]  /*6a30*/  MOV R5, UR9 ;  /* 0x0000000900057c02 */ /* 0x002fe20008000f00 */
[----:B------:R-:W-:Y:S01]  /*6a40*/  IMAD.U32 R4, RZ, RZ, UR8 ;  /* 0x00000008ff047e24 */ /* 0x000fe2000f8e00ff */
[----:B----4-:R-:W-:Y:S01]  /*6a50*/  MOV R7, UR7 ;  /* 0x0000000700077c02 */ /* 0x010fe20008000f00 */
[----:B------:R-:W-:Y:S01]  /*6a60*/  IMAD.U32 R6, RZ, RZ, UR6 ;  /* 0x00000006ff067e24 */ /* 0x000fe2000f8e00ff */
[----:B--2---:R-:W-:Y:S01]  /*6a70*/  MOV R11, UR5 ;  /* 0x00000005000b7c02 */ /* 0x004fe20008000f00 */
[----:B------:R-:W-:Y:S02]  /*6a80*/  IMAD.U32 R10, RZ, RZ, UR4 ;  /* 0x00000004ff0a7e24 */ /* 0x000fe4000f8e00ff */
[----:B------:R-:W-:Y:S07]  /*6a90*/  LEPC R20, `(.L_x_105) ;  /* 0x000000001014794e */ /* 0x000fee0000000000 */
[----:B---3-5:R-:W-:Y:S05]  /*6aa0*/  CALL.ABS.NOINC R14 ;  /* 0x000000000e007343 */ /* 0x028fea0003c00000 */
.L_x_105:
[----:B------:R-:W1:Y:S01]  /*6ab0*/  LDCU.64 UR8, c[0x4][0x80] ;  /* 0x01001000ff0877ac */ /* 0x000e620008000a00 */
[----:B------:R-:W2:Y:S01]  /*6ac0*/  LDC.64 R16, c[0x4][R16] ;  /* 0x0100000010107b82 */ /* 0x000ea20000000a00 */
[----:B------:R-:W-:Y:S02]  /*6ad0*/  HFMA2 R12, -RZ, RZ, 0, 5.9604644775390625e-08 ;  /* 0x00000001ff0c7431 */ /* 0x000fe400000001ff */
[----:B------:R-:W-:Y:S02]  /*6ae0*/  IMAD.MOV.U32 R8, RZ, RZ, 0x70 ;  /* 0x00000070ff087424 */ /* 0x000fe400078e00ff */
[----:B------:R-:W-:Y:S01]  /*6af0*/  IMAD.MOV.U32 R13, RZ, RZ, RZ ;  /* 0x000000ffff0d7224 */ /* 0x000fe200078e00ff */
[----:B------:R-:W3:Y:S01]  /*6b00*/  LDCU.64 UR6, c[0x4][0x88] ;  /* 0x01001100ff0677ac */ /* 0x000ee20008000a00 */
[----:B------:R-:W4:Y:S01]  /*6b10*/  LDCU.64 UR4, c[0x4][0x8] ;  /* 0x01000100ff0477ac */ /* 0x000f220008000a00 */
[----:B-1----:R-:W-:Y:S02]  /*6b20*/  MOV R4, UR8 ;  /* 0x0000000800047c02 */ /* 0x002fe40008000f00 */
[----:B------:R-:W-:Y:S02]  /*6b30*/  MOV R5, UR9 ;  /* 0x0000000900057c02 */ /* 0x000fe40008000f00 */
[----:B---3--:R-:W-:Y:S01]  /*6b40*/  MOV R7, UR7 ;  /* 0x0000000700077c02 */ /* 0x008fe20008000f00 */
[----:B------:R-:W-:Y:S01]  /*6b50*/  IMAD.U32 R6, RZ, RZ, UR6 ;  /* 0x00000006ff067e24 */ /* 0x000fe2000f8e00ff */
[----:B----4-:R-:W-:Y:S01]  /*6b60*/  MOV R11, UR5 ;  /* 0x00000005000b7c02 */ /* 0x010fe20008000f00 */
[----:B------:R-:W-:Y:S02]  /*6b70*/  IMAD.U32 R10, RZ, RZ, UR4 ;  /* 0x00000004ff0a7e24 */ /* 0x000fe4000f8e00ff */
[----:B------:R-:W-:Y:S07]  /*6b80*/  LEPC R20, `(.L_x_104) ;  /* 0x000000001014794e */ /* 0x000fee0000000000 */
[----:B--2---:R-:W-:Y:S05]  /*6b90*/  CALL.ABS.NOINC R16 ;  /* 0x0000000010007343 */ /* 0x004fea0003c00000 */
.L_x_104:
[----:B------:R-:W-:Y:S02]  /*6ba0*/  R2UR UR6, R54 ;  /* 0x00000000360672ca */ /* 0x000fe400000e0000 */
[----:B------:R-:W-:Y:S02]  /*6bb0*/  R2UR UR5, R51 ;  /* 0x00000000330572ca */ /* 0x000fe400000e0000 */
[----:B------:R-:W-:Y:S02]  /*6bc0*/  R2UR UR4, R50 ;  /* 0x00000000320472ca */ /* 0x000fe400000e0000 */
[----:B------:R-:W-:Y:S02]  /*6bd0*/  ISETP.NE.U32.AND P4, PT, R42, RZ, PT ;  /* 0x000000ff2a00720c */ /* 0x000fe40003f85070 */
[----:B------:R-:W-:Y:S02]  /*6be0*/  ISETP.NE.U32.AND P2, PT, RZ, UR60, PT ;  /* 0x0000003cff007c0c */ /* 0x000fe4000bf45070 */
[----:B------:R-:W-:Y:S02]  /*6bf0*/  ISETP.NE.AND.EX P4, PT, R43, RZ, PT, P4 ;  /* 0x000000ff2b00720c */ /* 0x000fe40003f85340 */
[----:B------:R-:W-:Y:S01]  /*6c00*/  ISETP.NE.AND.EX P2, PT, RZ, UR61, PT, P2 ;  /* 0x0000003dff007c0c */ /* 0x000fe2000bf45320 */
[----:B------:R-:W-:Y:S02]  /*6c10*/  UISETP.NE.AND UP2, UPT, UR6, URZ, UPT ;  /* 0x000000ff0600728c */ /* 0x000fe4000bf45270 */
[----:B------:R-:W-:Y:S04]  /*6c20*/  UISETP.NE.U32.AND UP0, UPT, UR5, URZ, UPT ;  /* 0x000000ff0500728c */ /* 0x000fe8000bf05070 */
[----:B------:R-:W-:Y:S01]  /*6c30*/  UISETP.NE.AND.EX UP1, UPT, UR4, URZ, UPT, UP0 ;  /* 0x000000ff0400728c */ /* 0x000fe2000bf25300 */
[----:B------:R-:W-:Y:S01]  /*6c40*/  PLOP3.LUT P1, PT, PT, PT, UP2, 0x80, 0x8 ;  /* 0x000000000008781c */ /* 0x000fe20003f2f028 */
[----:B------:R-:W-:Y:S03]  /*6c50*/  UPLOP3.LUT UP0, UPT, UPT, UPT, UPT, 0x40, 0x4 ;  /* 0x000000000004789c */ /* 0x000fe60003f0e870 */
[----:B------:R-:W-:Y:S06]  /*6c60*/  @UP2 UPLOP3.LUT UP0, UPT, UPT, UPT, UP1, 0x80, 0x8 ;  /* 0x000000000008289c */ /* 0x000fec0003f0f010 */
[----:B------:R-:W-:Y:S01]  /*6c70*/  PLOP3.LUT P0, PT, PT, PT, UP0, 0x80, 0x8 ;  /* 0x000000000008781c */ /* 0x000fe20003f0f008 */
[----:B------:R-:W-:Y:S01]  /*6c80*/  @!UPT UIADD3 URZ, UPT, UPT, URZ, URZ, URZ ;  /* 0x000000fffffff290 */ /* 0x000fe2000fffe0ff */
[----:B------:R-:W-:Y:S11]  /*6c90*/  BRA.U !UP1, `(.L_x_106) ;  /* 0x0000000109407547 */ /* 0x000ff6000b800000 */
[----:B------:R-:W-:Y:S01]  /*6ca0*/  UISETP.NE.U32.AND UP0, UPT, UR60, URZ, UPT ;  /* 0x000000ff3c00728c */ /* 0x000fe2000bf05070 */
[----:B------:R-:W-:Y:S01]  /*6cb0*/  R2UR UR6, R51 ;  /* 0x00000000330672ca */ /* 0x000fe200000e0000 */
[----:B------:R-:W1:Y:S01]  /*6cc0*/  LDCU.64 UR8, c[0x0][0x358] ;  /* 0x00006b00ff0877ac */ /* 0x000e620008000a00 */
[----:B------:R-:W-:Y:S02]  /*6cd0*/  HFMA2 R48, -RZ, RZ, 0, 5.9604644775390625e-08 ;  /* 0x00000001ff307431 */ /* 0x000fe400000001ff */
[----:B------:R-:W-:Y:S01]  /*6ce0*/  IMAD.MOV.U32 R0, RZ, RZ, 0x1 ;  /* 0x00000001ff007424 */ /* 0x000fe200078e00ff */
[----:B------:R-:W-:Y:S06]  /*6cf0*/  UISETP.NE.AND.EX UP0, UPT, UR61, URZ, UPT, UP0 ;  /* 0x000000ff3d00728c */ /* 0x000fec000bf05300 */
[----:B------:R-:W-:Y:S05]  /*6d00*/  PLOP3.LUT P3, PT, PT, PT, UP0, 0x80, 0x8 ;  /* 0x000000000008781c */ /* 0x000fea0003f6f008 */
[----:B------:R-:W2:Y:S01]  /*6d10*/  @UP0 LDCU.64 UR4, c[0x0][0x988] ;  /* 0x00013100ff0407ac */ /* 0x000ea20008000a00 */
[----:B------:R-:W-:Y:S07]  /*6d20*/  @UP0 UIMAD UR6, UR53, UR6, URZ ;  /* 0x00000006350602a4 */ /* 0x000fee000f8e02ff */
[----:B------:R-:W-:Y:S01]  /*6d30*/  @!P3 PRMT R48, R0, 0x7610, R48 ;  /* 0x000076100030b816 */ /* 0x000fe20000000030 */
[----:B--2---:R-:W-:Y:S06]  /*6d40*/  @UP0 UIMAD.WIDE UR4, UR6, 0x4, UR4 ;  /* 0x00000004060408a5 */ /* 0x004fec000f8e0204 */
[----:B-----5:R-:W-:Y:S02]  /*6d50*/  IMAD.U32 R26, RZ, RZ, UR4 ;  /* 0x00000004ff1a7e24 */ /* 0x020fe4000f8e00ff */
[----:B------:R-:W-:Y:S03]  /*6d60*/  IMAD.U32 R27, RZ, RZ, UR5 ;  /* 0x00000005ff1b7e24 */ /* 0x000fe6000f8e00ff */
[----:B------:R-:W2:Y:S02]  /*6d70*/  @!UP0 LDCU UR4, c[0x0][0x980] ;  /* 0x00013000ff0487ac */ /* 0x000ea40008000800 */
[----:B-1----:R1:W5:Y:S02]  /*6d80*/  @P3 LDG.E R26, desc[UR8][R26.64] ;  /* 0x000000081a1a3981 */ /* 0x002364000c1e1900 */
[----:B-12---:R-:W-:Y:S02]  /*6d90*/  @!P3 MOV R26, UR4 ;  /* 0x00000004001abc02 */ /* 0x006fe40008000f00 */
.L_x_106:
[----:B------:R-:W-:Y:S05]  /*6da0*/  @!P4 BRA `(.L_x_107) ;  /* 0x000000000024c947 */ /* 0x000fea0003800000 */
[----:B------:R-:W-:Y:S01]  /*6db0*/  ISETP.NE.U32.AND P3, PT, R40, RZ, PT ;  /* 0x000000ff2800720c */ /* 0x000fe20003f65070 */
[----:B------:R-:W1:Y:S03]  /*6dc0*/  LDCU.64 UR4, c[0x0][0x358] ;  /* 0x00006b00ff0477ac */ /* 0x000e660008000a00 */
[----:B------:R-:W-:Y:S11]  /*6dd0*/  ISETP.NE.AND.EX P3, PT, R41, RZ, PT, P3 ;  /* 0x000000ff2900720c */ /* 0x000ff60003f65330 */
[----:B------:R-:W-:Y:S02]  /*6de0*/  @!UPT UIADD3 URZ, UPT, UPT, URZ, URZ, URZ ;  /* 0x000000fffffff290 */ /* 0x000fe4000fffe0ff */
[----:B------:R-:W2:Y:S01]  /*6df0*/  @P3 LDC.64 R4, c[0x0][0x9a8] ;  /* 0x00026a00ff043b82 */ /* 0x000ea20000000a00 */
[----:B------:R-:W-:Y:S04]  /*6e00*/  @P3 IMAD R0, R42, UR53, RZ ;  /* 0x000000352a003c24 */ /* 0x000fe8000f8e02ff */
[----:B--2---:R-:W-:Y:S05]  /*6e10*/  @P3 IMAD.WIDE R4, R0, 0x4, R4 ;  /* 0x0000000400043825 */ /* 0x004fea00078e0204 */
[----:B-1---5:R1:W5:Y:S02]  /*6e20*/  @P3 LDG.E R24, desc[UR4][R4.64] ;  /* 0x0000000404183981 */ /* 0x022364000c1e1900 */
[----:B-1----:R-:W2:Y:S02]  /*6e30*/  @!P3 LDC R24, c[0x0][0x9a0] ;  /* 0x00026800ff18bb82 */ /* 0x002ea40000000800 */
.L_x_107:
[----:B------:R-:W-:Y:S01]  /*6e40*/  ULOP3.LUT UR4, UR55, 0x1, URZ, 0x3c, !UPT ;  /* 0x0000000137047892 */ /* 0x000fe2000f8e3cff */
[----:B-----5:R-:W-:Y:S01]  /*6e50*/  FSETP.NEU.AND P3, PT, R26, RZ, PT ;  /* 0x000000ff1a00720b */ /* 0x020fe20003f6d000 */
[----:B------:R-:W1:Y:S01]  /*6e60*/  LDCU.128 UR8, c[0x0][0xb80] ;  /* 0x00017000ff0877ac */ /* 0x000e620008000c00 */
[----:B------:R-:W-:Y:S01]  /*6e70*/  SEL R4, RZ, 0xffffffff, P2 ;  /* 0xffffffffff047807 */ /* 0x000fe20001000000 */
[----:B------:R-:W-:Y:S01]  /*6e80*/  BSSY B1, `(.L_x_108) ;  /* 0x0000055000017945 */ /* 0x000fe20003800000 */
[----:B------:R-:W-:Y:S01]  /*6e90*/  @P1 LOP3.LUT P2, RZ, R48, 0xff, RZ, 0xc0, !PT ;  /* 0x000000ff30ff1812 */ /* 0x000fe2000784c0ff */
[----:B------:R-:W-:Y:S01]  /*6ea0*/  IMAD.U32 R65, RZ, RZ, UR4 ;  /* 0x00000004ff417e24 */ /* 0x000fe2000f8e00ff */
[----:B------:R-:W-:Y:S01]  /*6eb0*/  @P1 SEL R0, RZ, 0xffffffff, P3 ;  /* 0xffffffffff001807 */ /* 0x000fe20001800000 */
[----:B------:R-:W-:Y:S01]  /*6ec0*/  IMAD.MOV.U32 R67, RZ, RZ, 0x1 ;  /* 0x00000001ff437424 */ /* 0x000fe200078e00ff */
[----:B------:R-:W-:Y:S01]  /*6ed0*/  LEA R27, R22, UR49, 0x3 ;  /* 0x00000031161b7c11 */ /* 0x000fe2000f8e18ff */
[----:B------:R-:W3:Y:S01]  /*6ee0*/  LDCU.128 UR16, c[0x0][0xb90] ;  /* 0x00017200ff1077ac */ /* 0x000ee20008000c00 */
[----:B------:R-:W-:Y:S01]  /*6ef0*/  @P0 SEL R0, R4, R0, !P2 ;  /* 0x0000000004000207 */ /* 0x000fe20005000000 */
[----:B------:R-:W-:Y:S01]  /*6f00*/  IMAD.IADD R25, R23, 0x1, R2 ;  /* 0x0000000117197824 */ /* 0x000fe200078e0202 */
[----:B------:R-:W-:Y:S01]  /*6f10*/  PLOP3.LUT P2, PT, PT, PT, UP1, 0x80, 0x8 ;  /* 0x000000000008781c */ /* 0x000fe20003f4f018 */
[----:B------:R-:W-:Y:S01]  /*6f20*/  IMAD.U32 R66, RZ, RZ, UR50 ;  /* 0x00000032ff427e24 */ /* 0x000fe2000f8e00ff */
[----:B------:R-:W-:Y:S02]  /*6f30*/  @P1 LOP3.LUT R0, R0, 0x1, RZ, 0xc0, !PT ;  /* 0x0000000100001812 */ /* 0x000fe400078ec0ff */
[----:B------:R-:W-:Y:S02]  /*6f40*/  CS2R R38, SRZ ;  /* 0x0000000000267805 */ /* 0x000fe4000001ff00 */
[----:B------:R-:W-:Y:S01]  /*6f50*/  LOP3.LUT P4, R61, R48, 0xff, RZ, 0xc0, !PT ;  /* 0x000000ff303d7812 */ /* 0x000fe2000788c0ff */
[----:B------:R-:W-:Y:S01]  /*6f60*/  USHF.L.U32 UR12, UR51, 0x6, URZ ;  /* 0x00000006330c7899 */ /* 0x000fe200080006ff */
[----:B------:R-:W-:Y:S01]  /*6f70*/  ISETP.NE.U32.OR P5, PT, R0, 0x1, !P1 ;  /* 0x000000010000780c */ /* 0x000fe20004fa5470 */
[----:B------:R-:W-:Y:S01]  /*6f80*/  IMAD.U32 R0, RZ, RZ, UR50 ;  /* 0x00000032ff007e24 */ /* 0x000fe2000f8e00ff */
[----:B------:R-:W4:Y:S01]  /*6f90*/  LDCU UR13, c[0x0][0xba0] ;  /* 0x00017400ff0d77ac */ /* 0x000f220008000800 */
[----:B------:R-:W-:Y:S02]  /*6fa0*/  SEL R5, RZ, 0xffffffff, P3 ;  /* 0xffffffffff057807 */ /* 0x000fe40001800000 */
[----:B------:R-:W-:Y:S01]  /*6fb0*/  CS2R R36, SRZ ;  /* 0x0000000000247805 */ /* 0x000fe2000001ff00 */
[----:B------:R-:W-:Y:S01]  /*6fc0*/  IMAD.U32 R60, RZ, RZ, UR12 ;  /* 0x0000000cff3c7e24 */ /* 0x000fe2000f8e00ff */
[----:B------:R-:W-:Y:S02]  /*6fd0*/  LEA R0, R0, UR49, 0x3 ;  /* 0x0000003100007c11 */ /* 0x000fe4000f8e18ff */
[----:B------:R-:W-:Y:S02]  /*6fe0*/  CS2R R30, SRZ ;  /* 0x00000000001e7805 */ /* 0x000fe4000001ff00 */
[----:B------:R-:W-:Y:S02]  /*6ff0*/  @P2 SEL R5, R4, R5, !P4 ;  /* 0x0000000504052207 */ /* 0x000fe40006000000 */
[----:B------:R-:W-:Y:S02]  /*7000*/  CS2R R28, SRZ ;  /* 0x00000000001c7805 */ /* 0x000fe4000001ff00 */
[----:B------:R-:W-:Y:S02]  /*7010*/  P2R R63, PR, RZ, 0x20 ;  /* 0x00000020ff3f7803 */ /* 0x000fe40000000000 */
[----:B------:R-:W-:Y:S02]  /*7020*/  LOP3.LUT R5, R5, 0x1, RZ, 0xc0, !PT ;  /* 0x0000000105057812 */ /* 0x000fe400078ec0ff */
[----:B------:R-:W-:Y:S04]  /*7030*/  @P5 SHF.L.U32 R3, R65, 0x1f, RZ ;  /* 0x0000001f41035819 */ /* 0x000fe800000006ff */
[----:B------:R4:W2:Y:S01]  /*7040*/  @P5 SYNCS.PHASECHK.TRANS64.TRYWAIT P1, [R0+URZ+0x1a0], R3 ;  /* 0x0001a003000055a7 */ /* 0x0008a200080211ff */
[----:B-1----:R-:W-:Y:S02]  /*7050*/  UIMAD.WIDE.U32 UR4, UR12, UR9, URZ ;  /* 0x000000090c0472a5 */ /* 0x002fe4000f8e00ff */
[----:B------:R-:W-:Y:S02]  /*7060*/  UISETP.NE.AND UP0, UPT, UR8, 0x1, UPT ;  /* 0x000000010800788c */ /* 0x000fe4000bf05270 */
[----:B------:R-:W-:Y:S04]  /*7070*/  USHF.R.U32.HI UR5, URZ, UR10, UR5 ;  /* 0x0000000aff057299 */ /* 0x000fe80008011605 */
[----:B------:R-:W-:Y:S02]  /*7080*/  USEL UR5, UR12, UR5, !UP0 ;  /* 0x000000050c057287 */ /* 0x000fe4000c000000 */
[----:B------:R-:W-:Y:S02]  /*7090*/  UISETP.NE.AND UP0, UPT, UR11, 0x1, UPT ;  /* 0x000000010b00788c */ /* 0x000fe4000bf05270 */
[----:B---3--:R-:W-:Y:S02]  /*70a0*/  UIMAD.WIDE.U32 UR6, UR5, UR16, URZ ;  /* 0x00000010050672a5 */ /* 0x008fe4000f8e00ff */
[----:B------:R-:W-:Y:S02]  /*70b0*/  IMAD R7, RZ, RZ, -UR5 ;  /* 0x80000005ff077e24 */ /* 0x000fe4000f8e02ff */
[----:B------:R-:W-:Y:S02]  /*70c0*/  IMAD.U32 R59, RZ, RZ, UR5 ;  /* 0x00000005ff3b7e24 */ /* 0x000fe4000f8e00ff */
[----:B------:R-:W-:Y:S01]  /*70d0*/  IMAD R60, R7, UR8, R60 ;  /* 0x00000008073c7c24 */ /* 0x000fe2000f8e023c */
[----:B------:R-:W-:Y:S02]  /*70e0*/  UMOV UR4, UR7 ;  /* 0x0000000700047c82 */ /* 0x000fe40008000000 */
[----:B------:R-:W-:Y:S01]  /*70f0*/  USHF.R.U32.HI UR4, URZ, UR17, UR4 ;  /* 0x00000011ff047299 */ /* 0x000fe20008011604 */
[----:B----4-:R-:W-:Y:S03]  /*7100*/  SHF.L.U32 R3, R45, 0x1f, RZ ;  /* 0x0000001f2d037819 */ /* 0x010fe600000006ff */
[----:B------:R-:W-:Y:S02]  /*7110*/  USEL UR4, UR5, UR4, !UP0 ;  /* 0x0000000405047287 */ /* 0x000fe4000c000000 */
[----:B------:R-:W-:Y:S01]  /*7120*/  UISETP.NE.AND UP0, UPT, UR18, 0x1, UPT ;  /* 0x000000011200788c */ /* 0x000fe2000bf05270 */
[----:B------:R1:W3:Y:S01]  /*7130*/  SYNCS.PHASECHK.TRANS64.TRYWAIT P0, [R27+URZ+0x1f0], R3 ;  /* 0x0001f0031b0075a7 */ /* 0x0002e200080011ff */
[----:B------:R-:W-:Y:S02]  /*7140*/  UIMAD.WIDE.U32 UR6, UR4, UR19, URZ ;  /* 0x00000013040672a5 */ /* 0x000fe4000f8e00ff */
[----:B------:R-:W-:Y:S02]  /*7150*/  IMAD.U32 R58, RZ, RZ, UR4 ;  /* 0x00000004ff3a7e24 */ /* 0x000fe4000f8e00ff */
[----:B------:R-:W-:Y:S01]  /*7160*/  PLOP3.LUT P2, PT, PT, PT, UP0, 0x80, 0x8 ;  /* 0x000000000008781c */ /* 0x000fe20003f4f008 */
[----:B------:R-:W-:Y:S02]  /*7170*/  IMAD R6, RZ, RZ, -UR4 ;  /* 0x80000004ff067e24 */ /* 0x000fe4000f8e02ff */
[----:B------:R-:W-:Y:S01]  /*7180*/  UMOV UR6, UR7 ;  /* 0x0000000700067c82 */ /* 0x000fe20008000000 */
[----:B------:R-:W-:Y:S01]  /*7190*/  IMAD.U32 R57, RZ, RZ, UR4 ;  /* 0x00000004ff397e24 */ /* 0x000fe2000f8e00ff */
[----:B------:R-:W-:Y:S01]  /*71a0*/  USHF.R.U32.HI UR6, URZ, UR13, UR6 ;  /* 0x0000000dff067299 */ /* 0x000fe20008011606 */
[----:B------:R-:W-:Y:S05]  /*71b0*/  IMAD R59, R6, UR11, R59 ;  /* 0x0000000b063b7c24 */ /* 0x000fea000f8e023b */
[----:B------:R-:W-:Y:S02]  /*71c0*/  SEL R58, R58, UR6, !P2 ;  /* 0x000000063a3a7c07 */ /* 0x000fe4000d000000 */
[----:B------:R-:W-:Y:S03]  /*71d0*/  ISETP.NE.U32.AND P2, PT, R5, 0x1, PT ;  /* 0x000000010500780c */ /* 0x000fe60003f45070 */
[----:B------:R-:W-:Y:S01]  /*71e0*/  IMAD.MOV R4, RZ, RZ, -R58 ;  /* 0x000000ffff047224 */ /* 0x000fe200078e0a3a */
[----:B------:R-:W-:Y:S03]  /*71f0*/  P2R R68, PR, RZ, 0x4 ;  /* 0x00000004ff447803 */ /* 0x000fe60000000000 */
[----:B------:R-:W-:Y:S01]  /*7200*/  IMAD R57, R4, UR18, R57 ;  /* 0x0000001204397c24 */ /* 0x000fe2000f8e0239 */
[----:B--2---:R-:W-:Y:S01]  /*7210*/  @P5 SEL R67, RZ, 0x1, !P1 ;  /* 0x00000001ff435807 */ /* 0x004fe20004800000 */
[----:B-1----:R-:W-:Y:S06]  /*7220*/  @!P5 BRA `(.L_x_109) ;  /* 0x000000000068d947 */ /* 0x002fec0003800000 */
[----:B------:R-:W-:Y:S01]  /*7230*/  HFMA2 R31, -RZ, RZ, 0, 0 ;  /* 0x00000000ff1f7431 */ /* 0x000fe200000001ff */
[----:B------:R-:W-:Y:S01]  /*7240*/  ISETP.NE.AND P1, PT, R67, RZ, PT ;  /* 0x000000ff4300720c */ /* 0x000fe20003f25270 */
[----:B------:R-:W-:Y:S01]  /*7250*/  IMAD.U32 R2, RZ, RZ, UR50 ;  /* 0x00000032ff027e24 */ /* 0x000fe2000f8e00ff */
[----:B------:R-:W-:Y:S11]  /*7260*/  BSSY B0, `(.L_x_110) ;  /* 0x0000005000007945 */ /* 0x000ff60003800000 */
[----:B------:R-:W-:Y:S05]  /*7270*/  @P1 BRA `(.L_x_111) ;  /* 0x00000000000c1947 */ /* 0x000fea0003800000 */
[----:B------:R-:W-:Y:S04]  /*7280*/  SHF.L.U32 R4, R65, 0x1f, RZ ;  /* 0x0000001f41047819 */ /* 0x000fe800000006ff */
[----:B------:R-:W1:Y:S02]  /*7290*/  SYNCS.PHASECHK.TRANS64.TRYWAIT P1, [R0+URZ+0x1a0], R4 ;  /* 0x0001a004000075a7 */ /* 0x000e6400080211ff */
[----:B-1----:R-:W-:Y:S05]  /*72a0*/  @!P1 BRA `(.L_x_112) ;  /* 0x0000002400789947 */ /* 0x002fea0003800000 */
.L_x_111:
[----:B------:R-:W-:Y:S05]  /*72b0*/  BSYNC B0 ;  /* 0x0000000000007941 */ /* 0x000fea0003800000 */
.L_x_110:
[----:B------:R-:W-:Y:S01]  /*72c0*/  ISETP.NE.AND P1, PT, R68, RZ, PT ;  /* 0x000000ff4400720c */ /* 0x000fe20003f25270 */
[----:B------:R-:W-:Y:S01]  /*72d0*/  IMAD.MOV.U32 R30, RZ, RZ, RZ ;  /* 0x000000ffff1e7224 */ /* 0x000fe200078e00ff */
[----:B------:R-:W-:Y:S02]  /*72e0*/  CS2R R28, SRZ ;  /* 0x00000000001c7805 */ /* 0x000fe4000001ff00 */
[----:B------:R-:W-:Y:S02]  /*72f0*/  CS2R R38, SRZ ;  /* 0x0000000000267805 */ /* 0x000fe4000001ff00 */
[----:B------:R-:W-:Y:S07]  /*7300*/  CS2R R36, SRZ ;  /* 0x0000000000247805 */ /* 0x000fee000001ff00 */
[----:B------:R-:W-:Y:S01]  /*7310*/  @P1 IMAD R2, R2, 0x800, R46 ;  /* 0x0000080002021824 */ /* 0x000fe200078e022e */
[----:B------:R-:W-:Y:S05]  /*7320*/  @P1 WARPSYNC.ALL ;  /* 0x0000000000001948 */ /* 0x000fea0003800000 */
[----:B------:R-:W-:Y:S01]  /*7330*/  @P1 LEA R2, R2, UR49, 0x1 ;  /* 0x0000003102021c11 */ /* 0x000fe2000f8e08ff */
[----:B------:R-:W-:Y:S04]  /*7340*/  UIADD3 UR4, UPT, UPT, UR50, 0x1, URZ ;  /* 0x0000000132047890 */ /* 0x000fe8000fffe0ff */
[----:B------:R2:W4:Y:S01]  /*7350*/  @P1 LDSM.16.M88.4 R28, [R2+0x400] ;  /* 0x00040000021c183b */ /* 0x0005220000000200 */
[----:B------:R-:W-:Y:S01]  /*7360*/  UISETP.NE.AND UP0, UPT, UR4, 0x3, UPT ;  /* 0x000000030400788c */ /* 0x000fe2000bf05270 */
[----:B-1----:R-:W-:Y:S03]  /*7370*/  @P1 IMAD R0, R55, 0x2, R2 ;  /* 0x0000000237001824 */ /* 0x002fe600078e0202 */
[----:B------:R-:W-:Y:S02]  /*7380*/  USEL UR5, URZ, 0x1, UP0 ;  /* 0x00000001ff057887 */ /* 0x000fe40008000000 */
[----:B------:R2:W1:Y:S01]  /*7390*/  @P1 LDSM.16.M88.4 R36, [R0+0x400] ;  /* 0x000400000024183b */ /* 0x0004620000000200 */
[----:B------:R-:W-:Y:S03]  /*73a0*/  USEL UR4, UR4, URZ, UP0 ;  /* 0x000000ff04047287 */ /* 0x000fe60008000000 */
[----:B------:R-:W-:Y:S03]  /*73b0*/  LOP3.LUT R65, R65, UR5, RZ, 0x3c, !PT ;  /* 0x0000000541417c12 */ /* 0x000fe6000f8e3cff */
[----:B------:R-:W-:Y:S02]  /*73c0*/  IMAD.U32 R66, RZ, RZ, UR4 ;  /* 0x00000004ff427e24 */ /* 0x000fe4000f8e00ff */
.L_x_109:
[----:B------:R-:W-:Y:S05]  /*73d0*/  BSYNC B1 ;  /* 0x0000000000017941 */ /* 0x000fea0003800000 */
.L_x_108:
[----:B--2---:R-:W-:Y:S04]  /*73e0*/  SHF.R.U32.HI R0, RZ, 0x15, R25 ;  /* 0x00000015ff007819 */ /* 0x004fe80000011619 */
[----:B------:R-:W-:Y:S01]  /*73f0*/  LOP3.LUT P1, RZ, R0, 0x3, R49, 0x48, !PT ;  /* 0x0000000300ff7812 */ /* 0x000fe20007824831 */
[----:B------:R-:W-:Y:S01]  /*7400*/  @!UPT UIADD3 URZ, UPT, UPT, URZ, URZ, URZ ;  /* 0x000000fffffff290 */ /* 0x000fe2000fffe0ff */
[----:B---3--:R-:W-:Y:S11]  /*7410*/  @P0 BRA `(.L_x_113) ;  /* 0x0000000000080947 */ /* 0x008ff60003800000 */
[----:B------:R-:W2:Y:S02]  /*7420*/  SYNCS.PHASECHK.TRANS64.TRYWAIT P0, [R27+URZ+0x1f0], R3 ;  /* 0x0001f0031b0075a7 */ /* 0x000ea400080011ff */
[----:B--2---:R-:W-:Y:S05]  /*7430*/  @!P0 BRA `(.L_x_114) ;  /* 0x0000002400288947 */ /* 0x004fea0003800000 */
.L_x_113:
[----:B------:R-:W-:Y:S05]  /*7440*/  @!P1 BRA `(.L_x_115) ;  /* 0x0000000000409947 */ /* 0x000fea0003800000 */
[----:B------:R-:W3:Y:S01]  /*7450*/  LDCU.64 UR8, c[0x4][0x70] ;  /* 0x01000e00ff0877ac */ /* 0x000ee20008000a00 */
[----:B--2---:R-:W-:Y:S01]  /*7460*/  MOV R3, 0x0 ;  /* 0x0000000000037802 */ /* 0x004fe20000000f00 */
[----:B------:R-:W-:Y:S02]  /*7470*/  HFMA2 R12, -RZ, RZ, 0, 5.9604644775390625e-08 ;  /* 0x00000001ff0c7431 */ /* 0x000fe400000001ff */
[----:B------:R-:W-:Y:S02]  /*7480*/  IMAD.MOV.U32 R8, RZ, RZ, 0x192 ;  /* 0x00000192ff087424 */ /* 0x000fe400078e00ff */
[----:B------:R-:W-:Y:S01]  /*7490*/  IMAD.MOV.U32 R13, RZ, RZ, RZ ;  /* 0x000000ffff0d7224 */ /* 0x000fe200078e00ff */
[----:B------:R-:W2:Y:S01]  /*74a0*/  LDCU.64 UR6, c[0x4][0x78] ;  /* 0x01000f00ff0677ac */ /* 0x000ea20008000a00 */
[----:B------:R-:W1:Y:S01]  /*74b0*/  LDC.64 R2, c[0x4][R3] ;  /* 0x0100000003027b82 */ /* 0x000e620000000a00 */
[----:B------:R-:W5:Y:S01]  /*74c0*/  LDCU.64 UR4, c[0x4][0x10] ;  /* 0x01000200ff0477ac */ /* 0x000f620008000a00 */
[----:B---3--:R-:W-:Y:S01]  /*74d0*/  MOV R5, UR9 ;  /* 0x0000000900057c02 */ /* 0x008fe20008000f00 */
[----:B------:R-:W-:Y:S01]  /*74e0*/  IMAD.U32 R4, RZ, RZ, UR8 ;  /* 0x00000008ff047e24 */ /* 0x000fe2000f8e00ff */
[----:B--2---:R-:W-:Y:S01]  /*74f0*/  MOV R7, UR7 ;  /* 0x0000000700077c02 */ /* 0x004fe20008000f00 */
[----:B------:R-:W-:Y:S01]  /*7500*/  IMAD.U32 R6, RZ, RZ, UR6 ;  /* 0x00000006ff067e24 */ /* 0x000fe2000f8e00ff */
[----:B-----5:R-:W-:Y:S01]  /*7510*/  MOV R11, UR5 ;  /* 0x00000005000b7c02 */ /* 0x020fe20008000f00 */
[----:B------:R-:W-:Y:S02]  /*7520*/  IMAD.U32 R10, RZ, RZ, UR4 ;  /* 0x00000004ff0a7e24 */ /* 0x000fe4000f8e00ff */
[----:B------:R-:W-:Y:S07]  /*7530*/  LEPC R20, `(.L_x_115) ;  /* 0x000000001014794e */ /* 0x000fee0000000000 */
[----:B-1--4-:R-:W-:Y:S05]  /*7540*/  CALL.ABS.NOINC R2 ;  /* 0x0000000002007343 */ /* 0x012fea0003c00000 */
.L_x_115:
[----:B------:R-:W-:Y:S05]  /*7550*/  WARPSYNC.ALL ;  /* 0x0000000000007948 */ /* 0x000fea0003800000 */
[----:B------:R-:W-:Y:S01]  /*7560*/  R2UR UR4, R25 ;  /* 0x00000000190472ca */ /* 0x000fe200000e0000 */
[----:B--2-4-:R-:W-:Y:S01]  /*7570*/  HADD2.F32 R3, -RZ, R28.H0_H0 ;  /* 0x2000001cff037230 */ /* 0x014fe20000004100 */
[----:B------:R-:W-:Y:S01]  /*7580*/  SHF.L.U32 R64, R55, 0x1, RZ ;  /* 0x0000000137407819 */ /* 0x000fe200000006ff */
[----:B------:R-:W-:Y:S01]  /*7590*/  HADD2.F32 R20, -RZ, R30.H0_H0 ;  /* 0x2000001eff147230 */ /* 0x000fe20000004100 */
[----:B------:R-:W-:Y:S01]  /*75a0*/  ISETP.NE.AND P0, PT, R47, RZ, PT ;  /* 0x000000ff2f00720c */ /* 0x000fe20003f05270 */
[----:B------:R-:W-:Y:S08]  /*75b0*/  BSSY.RECONVERGENT B0, `(.L_x_116) ;  /* 0x0000051000007945 */ /* 0x000ff00003800200 */
[----:B------:R-:W2:Y:S02]  /*75c0*/  LDTM.16dp256bit.x4 R4, tmem[UR4] ;  /* 0x00000004000479ee */ /* 0x000ea40008120000 */
[C---:B--2---:R-:W-:Y:S01]  /*75d0*/  FMUL R0, R24.reuse, R4 ;  /* 0x0000000418007220 */ /* 0x044fe20000400000 */
[----:B------:R-:W-:Y:S02]  /*75e0*/  HADD2.F32 R4, -RZ, R28.H1_H1 ;  /* 0x3000001cff047230 */ /* 0x000fe40000004100 */
[----:B------:R-:W-:Y:S01]  /*75f0*/  FMUL R2, R24, R5 ;  /* 0x0000000518027220 */ /* 0x000fe20000400000 */
[--C-:B------:R-:W-:Y:S02]  /*7600*/  HADD2.F32 R5, -RZ, R29.reuse.H0_H0 ;  /* 0x2000001dff057230 */ /* 0x100fe40000004100 */
[----:B------:R-:W-:Y:S01]  /*7610*/  FFMA R0, R26, R3, R0 ;  /* 0x000000031a007223 */ /* 0x000fe20000000000 */
[----:B------:R-:W-:Y:S01]  /*7620*/  FMUL R3, R24, R6 ;  /* 0x0000000618037220 */ /* 0x000fe20000400000 */
[----:B------:R-:W-:Y:S02]  /*7630*/  HADD2.F32 R6, -RZ, R29.H1_H1 ;  /* 0x3000001dff067230 */ /* 0x000fe40000004100 */
[----:B------:R-:W-:Y:S01]  /*7640*/  FFMA R2, R26, R4, R2 ;  /* 0x000000041a027223 */ /* 0x000fe20000000002 */
[----:B------:R-:W-:Y:S01]  /*7650*/  FMUL R7, R24, R7 ;  /* 0x0000000718077220 */ /* 0x000fe20000400000 */
[----:B------:R-:W-:Y:S01]  /*7660*/  FFMA R3, R26, R5, R3 ;  /* 0x000000051a037223 */ /* 0x000fe20000000003 */
[C---:B------:R-:W-:Y:S01]  /*7670*/  FMUL R4, R24.reuse, R8 ;  /* 0x0000000818047220 */ /* 0x040fe20000400000 */
[----:B------:R-:W-:Y:S01]  /*7680*/  FMUL R5, R24, R9 ;  /* 0x0000000918057220 */ /* 0x000fe20000400000 */
[----:B------:R-:W-:Y:S01]  /*7690*/  F2FP.F16.F32.PACK_AB R32, R2, R0 ;  /* 0x000000000220723e */ /* 0x000fe200000000ff */
[C---:B------:R-:W-:Y:S01]  /*76a0*/  FFMA R7, R26.reuse, R6, R7 ;  /* 0x000000061a077223 */ /* 0x040fe20000000007 */
[----:B------:R-:W-:Y:S02]  /*76b0*/  HADD2.F32 R0, -RZ, R30.H1_H1 ;  /* 0x3000001eff007230 */ /* 0x000fe40000004100 */
[----:B------:R-:W-:Y:S01]  /*76c0*/  FFMA R4, R26, R20, R4 ;  /* 0x000000141a047223 */ /* 0x000fe20000000004 */
[--C-:B------:R-:W-:Y:S02]  /*76d0*/  HADD2.F32 R2, -RZ, R31.reuse.H0_H0 ;  /* 0x2000001fff027230 */ /* 0x100fe40000004100 */
[----:B------:R-:W-:Y:S01]  /*76e0*/  FMUL R6, R24, R10 ;  /* 0x0000000a18067220 */ /* 0x000fe20000400000 */
[----:B------:R-:W-:Y:S01]  /*76f0*/  F2FP.F16.F32.PACK_AB R33, R7, R3 ;  /* 0x000000030721723e */ /* 0x000fe200000000ff */
[----:B------:R-:W-:Y:S02]  /*7700*/  HADD2.F32 R3, -RZ, R31.H1_H1 ;  /* 0x3000001fff037230 */ /* 0x000fe40000004100 */
[----:B------:R-:W-:Y:S01]  /*7710*/  FFMA R5, R26, R0, R5 ;  /* 0x000000001a057223 */ /* 0x000fe20000000005 */
[C---:B------:R-:W-:Y:S01]  /*7720*/  FMUL R11, R24.reuse, R11 ;  /* 0x0000000b180b7220 */ /* 0x040fe20000400000 */
[--C-:B-1----:R-:W-:Y:S02]  /*7730*/  HADD2.F32 R7, -RZ, R36.reuse.H0_H0 ;  /* 0x20000024ff077230 */ /* 0x102fe40000004100 */
[C---:B------:R-:W-:Y:S01]  /*7740*/  FMUL R8, R24.reuse, R12 ;  /* 0x0000000c18087220 */ /* 0x040fe20000400000 */
[----:B------:R-:W-:Y:S02]  /*7750*/  HADD2.F32 R0, -RZ, R36.H1_H1 ;  /* 0x30000024ff007230 */ /* 0x000fe40000004100 */
[----:B------:R-:W-:Y:S01]  /*7760*/  FMUL R9, R24, R13 ;  /* 0x0000000d18097220 */ /* 0x000fe20000400000 */
[C---:B------:R-:W-:Y:S01]  /*7770*/  FFMA R6, R26.reuse, R2, R6 ;  /* 0x000000021a067223 */ /* 0x040fe20000000006 */
[C---:B------:R-:W-:Y:S01]  /*7780*/  FFMA R11, R26.reuse, R3, R11 ;  /* 0x000000031a0b7223 */ /* 0x040fe2000000000b */
[C---:B------:R-:W-:Y:S01]  /*7790*/  FFMA R8, R26.reuse, R7, R8 ;  /* 0x000000071a087223 */ /* 0x040fe20000000008 */
[----:B------:R-:W-:Y:S01]  /*77a0*/  FFMA R9, R26, R0, R9 ;  /* 0x000000001a097223 */ /* 0x000fe20000000009 */
[--C-:B------:R-:W-:Y:S02]  /*77b0*/  HADD2.F32 R2, -RZ, R37.reuse.H0_H0 ;  /* 0x20000025ff027230 */ /* 0x100fe40000004100 */
[C---:B------:R-:W-:Y:S01]  /*77c0*/  FMUL R10, R24.reuse, R14 ;  /* 0x0000000e180a7220 */ /* 0x040fe20000400000 */
[----:B------:R-:W-:Y:S02]  /*77d0*/  HADD2.F32 R0, -RZ, R37.H1_H1 ;  /* 0x30000025ff007230 */ /* 0x000fe40000004100 */
[----:B------:R-:W-:Y:S01]  /*77e0*/  FMUL R15, R24, R15 ;  /* 0x0000000f180f7220 */ /* 0x000fe20000400000 */
[----:B------:R-:W-:Y:S01]  /*77f0*/  F2FP.F16.F32.PACK_AB R34, R5, R4 ;  /* 0x000000040522723e */ /* 0x000fe200000000ff */
[----:B------:R-:W-:Y:S01]  /*7800*/  FFMA R10, R26, R2, R10 ;  /* 0x000000021a0a7223 */ /* 0x000fe2000000000a */
[----:B------:R-:W-:Y:S01]  /*7810*/  FMUL R12, R24, R16 ;  /* 0x00000010180c7220 */ /* 0x000fe20000400000 */
[----:B------:R-:W-:Y:S01]  /*7820*/  FFMA R15, R26, R0, R15 ;  /* 0x000000001a0f7223 */ /* 0x000fe2000000000f */
[--C-:B------:R-:W-:Y:S01]  /*7830*/  HADD2.F32 R0, -RZ, R38.reuse.H0_H0 ;  /* 0x20000026ff007230 */ /* 0x100fe20000004100 */
[----:B------:R-:W-:Y:S01]  /*7840*/  MOV R5, UR50 ;  /* 0x0000003200057c02 */ /* 0x000fe20008000f00 */
[----:B------:R-:W-:Y:S02]  /*7850*/  HADD2.F32 R2, -RZ, R38.H1_H1 ;  /* 0x30000026ff027230 */ /* 0x000fe40000004100 */
[C---:B------:R-:W-:Y:S01]  /*7860*/  FMUL R13, R24.reuse, R17 ;  /* 0x00000011180d7220 */ /* 0x040fe20000400000 */
[--C-:B------:R-:W-:Y:S02]  /*7870*/  HADD2.F32 R3, -RZ, R39.reuse.H0_H0 ;  /* 0x20000027ff037230 */ /* 0x100fe40000004100 */
[C---:B------:R-:W-:Y:S01]  /*7880*/  FMUL R14, R24.reuse, R18 ;  /* 0x00000012180e7220 */ /* 0x040fe20000400000 */
[----:B------:R-:W-:Y:S02]  /*7890*/  HADD2.F32 R4, -RZ, R39.H1_H1 ;  /* 0x30000027ff047230 */ /* 0x000fe40000004100 */
[----:B------:R-:W-:Y:S01]  /*78a0*/  FMUL R19, R24, R19 ;  /* 0x0000001318137220 */ /* 0x000fe20000400000 */
[C---:B------:R-:W-:Y:S01]  /*78b0*/  FFMA R12, R26.reuse, R0, R12 ;  /* 0x000000001a0c7223 */ /* 0x040fe2000000000c */
[----:B------:R-:W-:Y:S01]  /*78c0*/  LEA R5, R5, R46, 0xb ;  /* 0x0000002e05057211 */ /* 0x000fe200078e58ff */
[C---:B------:R-:W-:Y:S01]  /*78d0*/  FFMA R13, R26.reuse, R2, R13 ;  /* 0x000000021a0d7223 */ /* 0x040fe2000000000d */
[C---:B------:R-:W-:Y:S01]  /*78e0*/  FFMA R14, R26.reuse, R3, R14 ;  /* 0x000000031a0e7223 */ /* 0x040fe2000000000e */
[----:B------:R-:W-:Y:S01]  /*78f0*/  FFMA R19, R26, R4, R19 ;  /* 0x000000041a137223 */ /* 0x000fe20000000013 */
[----:B------:R-:W-:Y:S02]  /*7900*/  F2FP.F16.F32.PACK_AB R35, R11, R6 ;  /* 0x000000060b23723e */ /* 0x000fe400000000ff */
[----:B------:R-:W-:Y:S02]  /*7910*/  LEA R5, R5, UR49, 0x1 ;  /* 0x0000003105057c11 */ /* 0x000fe4000f8e08ff */
[----:B------:R-:W-:Y:S02]  /*7920*/  F2FP.F16.F32.PACK_AB R8, R9, R8 ;  /* 0x000000080908723e */ /* 0x000fe400000000ff */
[----:B------:R-:W-:Y:S01]  /*7930*/  F2FP.F16.F32.PACK_AB R9, R15, R10 ;  /* 0x0000000a0f09723e */ /* 0x000fe200000000ff */
[----:B------:R1:W-:Y:S01]  /*7940*/  STSM.16.M88.4 [R5+0x400], R32 ;  /* 0x0004002005007844 */ /* 0x0003e20000000200 */
[----:B------:R-:W-:Y:S02]  /*7950*/  F2FP.F16.F32.PACK_AB R10, R13, R12 ;  /* 0x0000000c0d0a723e */ /* 0x000fe400000000ff */
[----:B------:R-:W-:Y:S02]  /*7960*/  F2FP.F16.F32.PACK_AB R11, R19, R14 ;  /* 0x0000000e130b723e */ /* 0x000fe400000000ff */
[----:B------:R-:W-:Y:S05]  /*7970*/  IADD3 R0, PT, PT, R64, 0x400, R5 ;  /* 0x0000040040007810 */ /* 0x000fea0007ffe005 */
[----:B------:R1:W-:Y:S01]  /*7980*/  STSM.16.M88.4 [R0], R8 ;  /* 0x0000000800007844 */ /* 0x0003e20000000200 */
[----:B------:R-:W-:Y:S01]  /*7990*/  @!PT LDS RZ, [RZ] ;  /* 0x00000000fffff984 */ /* 0x000fe20000000800 */
[----:B------:R-:W-:Y:S01]  /*79a0*/  @!PT LDS RZ, [RZ] ;  /* 0x00000000fffff984 */ /* 0x000fe20000000800 */
[----:B------:R-:W-:Y:S01]  /*79b0*/  @!PT LDS RZ, [RZ] ;  /* 0x00000000fffff984 */ /* 0x000fe20000000800 */
[----:B------:R-:W-:Y:S01]  /*79c0*/  @!PT LDS RZ, [RZ] ;  /* 0x00000000fffff984 */ /* 0x000fe20000000800 */
[----:B------:R2:W-:Y:S07]  /*79d0*/  MEMBAR.ALL.CTA ;  /* 0x0000000000007992 */ /* 0x0005ee0000008000 */
[----:B--2---:R-:W2:Y:S02]  /*79e0*/  FENCE.VIEW.ASYNC.S ;  /* 0x00000000000073c6 */ /* 0x004ea40000000000 */
[----:B--2---:R-:W-:Y:S06]  /*79f0*/  BAR.SYNC.DEFER_BLOCKING 0x1, 0x80 ;  /* 0x0042000000007b1d */ /* 0x004fec0000010000 */
[----:B------:R-:W-:Y:S05]  /*7a00*/  @P0 BRA `(.L_x_117) ;  /* 0x00000000002c0947 */ /* 0x000fea0003800000 */
[----:B------:R-:W2:Y:S01]  /*7a10*/  LDCU.64 UR6, c[0x0][0x348] ;  /* 0x00006900ff0677ac */ /* 0x000ea20008000a00 */
[----:B------:R-:W-:Y:S02]  /*7a20*/  R2UR UR42, R60 ;  /* 0x000000003c2a72ca */ /* 0x000fe400000e0000 */
[----:B------:R-:W-:Y:S01]  /*7a30*/  R2UR UR43, R59 ;  /* 0x000000003b2b72ca */ /* 0x000fe200000e0000 */
[----:B------:R-:W-:Y:S01]  /*7a40*/  ULEA UR5, UR50, UR49, 0xc ;  /* 0x0000003132057291 */ /* 0x000fe2000f8e60ff */
[----:B------:R-:W-:Y:S02]  /*7a50*/  R2UR UR44, R57 ;  /* 0x00000000392c72ca */ /* 0x000fe400000e0000 */
[----:B------:R-:W-:Y:S01]  /*7a60*/  R2UR UR45, R58 ;  /* 0x000000003a2d72ca */ /* 0x000fe200000e0000 */
[----:B------:R-:W-:Y:S02]  /*7a70*/  UIADD3 UR40, UPT, UPT, UR5, 0x400, URZ ;  /* 0x0000040005287890 */ /* 0x000fe4000fffe0ff */
[----:B--2---:R-:W-:Y:S04]  /*7a80*/  UIADD3 UR4, UP0, UPT, UR6, 0x780, URZ ;  /* 0x0000078006047890 */ /* 0x004fe8000ff1e0ff */
[----:B------:R-:W-:Y:S09]  /*7a90*/  UIADD3.X UR5, UPT, UPT, URZ, UR7, URZ, UP0, !UPT ;  /* 0x00000007ff057290 */ /* 0x000ff200087fe4ff */
[----:B------:R2:W-:Y:S02]  /*7aa0*/  UTMASTG.5D.IM2COL [UR40], [UR4] ;  /* 0x00000028040073b5 */ /* 0x0005e40008060000 */
[----:B--2---:R0:W-:Y:S02]  /*7ab0*/  UTMACMDFLUSH ;  /* 0x00000000000079b7 */ /* 0x0041e40000000000 */
.L_x_117:
[----:B------:R-:W-:Y:S05]  /*7ac0*/  BSYNC.RECONVERGENT B0 ;  /* 0x0000000000007941 */ /* 0x000fea0003800200 */
.L_x_116:
[----:B------:R-:W-:Y:S01]  /*7ad0*/  UIADD3 UR42, UPT, UPT, UR50, 0x1, URZ ;  /* 0x00000001322a7890 */ /* 0x000fe2000fffe0ff */
[----:B------:R-:W-:Y:S03]  /*7ae0*/  BSSY.RECONVERGENT B0, `(.L_x_118) ;  /* 0x0000005000007945 */ /* 0x000fe60003800200 */
[----:B------:R-:W-:Y:S04]  /*7af0*/  UISETP.NE.AND UP0, UPT, UR42, 0x3, UPT ;  /* 0x000000032a00788c */ /* 0x000fe8000bf05270 */
[----:B------:R-:W-:Y:S01]  /*7b00*/  USEL UR40, UR42, URZ, UP0 ;  /* 0x000000ff2a287287 */ /* 0x000fe20008000000 */
[----:B------:R-:W-:Y:S11]  /*7b10*/  @P0 BRA `(.L_x_119) ;  /* 0x0000000000040947 */ /* 0x000ff60003800000 */
[----:B------:R-:W-:Y:S04]  /*7b20*/  DEPBAR.LE SB0, 0x1 ;  /* 0x000080400000791a */ /* 0x000fe80000000000 */
.L_x_119:
[----:B------:R-:W-:Y:S05]  /*7b30*/  BSYNC.RECONVERGENT B0 ;  /* 0x0000000000007941 */ /* 0x000fea0003800200 */
.L_x_118:
[----:B------:R-:W-:Y:S01]  /*7b40*/  BAR.SYNC.DEFER_BLOCKING 0x1, 0x80 ;  /* 0x0042000000007b1d */ /* 0x000fe20000010000 */
[----:B------:R-:W-:Y:S01]  /*7b50*/  ISETP.NE.AND P1, PT, R63, RZ, PT ;  /* 0x000000ff3f00720c */ /* 0x000fe20003f25270 */
[----:B------:R-:W-:Y:S01]  /*7b60*/  UISETP.NE.AND UP0, UPT, UR54, URZ, UPT ;  /* 0x000000ff3600728c */ /* 0x000fe2000bf05270 */
[----:B------:R-:W-:Y:S11]  /*7b70*/  LEA R3, R66, UR49, 0x3 ;  /* 0x0000003142037c11 */ /* 0x000ff6000f8e18ff */
[----:B------:R-:W-:Y:S01]  /*7b80*/  @P1 SHF.L.U32 R4, R65, 0x1f, RZ ;  /* 0x0000001f41041819 */ /* 0x000fe200000006ff */
[----:B------:R-:W-:Y:S06]  /*7b90*/  BRA.U !UP0, `(.L_x_120) ;  /* 0x0000000108247547 */ /* 0x000fec000b800000 */
[----:B-1----:R-:W1:Y:S01]  /*7ba0*/  S2R R0, SR_CgaCtaId ;  /* 0x0000000000007919 */ /* 0x002e620000008800 */
[----:B------:R-:W-:Y:S01]  /*7bb0*/  IMAD.U32 R2, RZ, RZ, UR52 ;  /* 0x00000034ff027e24 */ /* 0x000fe2000f8e00ff */
[----:B------:R-:W-:Y:S04]  /*7bc0*/  UIADD3 UR4, UPT, UPT, UR52, 0x1, URZ ;  /* 0x0000000134047890 */ /* 0x000fe8000fffe0ff */
[----:B------:R-:W-:Y:S01]  /*7bd0*/  @P1 LEA R2, R2, UR49, 0x3 ;  /* 0x0000003102021c11 */ /* 0x000fe2000f8e18ff */
[----:B------:R-:W-:Y:S04]  /*7be0*/  UISETP.NE.AND UP0, UPT, UR4, 0x3, UPT ;  /* 0x000000030400788c */ /* 0x000fe8000bf05270 */
[----:B------:R-:W-:Y:S01]  /*7bf0*/  @P1 VIADD R2, R2, 0x1b8 ;  /* 0x000001b802021836 */ /* 0x000fe20000000000 */
[----:B------:R-:W-:Y:S04]  /*7c00*/  USEL UR52, UR4, URZ, UP0 ;  /* 0x000000ff04347287 */ /* 0x000fe80008000000 */
[----:B-1----:R-:W-:Y:S04]  /*7c10*/  @P1 PRMT R0, R0, 0x654, R2 ;  /* 0x0000065400001816 */ /* 0x002fe80000000002 */
[----:B------:R2:W-:Y:S04]  /*7c20*/  @P1 SYNCS.ARRIVE.TRANS64.RED.A1T0 RZ, [R0+URZ], RZ ;  /* 0x000000ff00ff19a7 */ /* 0x0005e800081004ff */
.L_x_120:
[----:B------:R-:W3:Y:S01]  /*7c30*/  @P1 SYNCS.PHASECHK.TRANS64.TRYWAIT P0, [R3+URZ+0x1a0], R4 ;  /* 0x0001a004030015a7 */ /* 0x000ee200080011ff */
[----:B------:R-:W-:Y:S01]  /*7c40*/  BSSY B1, `(.L_x_121) ;  /* 0x0000013000017945 */ /* 0x000fe20003800000 */
[----:B---3--:R-:W-:Y:S03]  /*7c50*/  @P1 SEL R67, RZ, 0x1, !P0 ;  /* 0x00000001ff431807 */ /* 0x008fe60004000000 */
[----:B------:R-:W-:Y:S05]  /*7c60*/  @!P1 BRA `(.L_x_122) ;  /* 0x0000000000409947 */ /* 0x000fea0003800000 */
[----:B------:R-:W-:Y:S01]  /*7c70*/  ISETP.NE.AND P1, PT, R68, RZ, PT ;  /* 0x000000ff4400720c */ /* 0x000fe20003f25270 */
[----:B------:R-:W-:Y:S01]  /*7c80*/  BSSY B0, `(.L_x_123) ;  /* 0x0000009000007945 */ /* 0x000fe20003800000 */
[----:B------:R-:W-:Y:S11]  /*7c90*/  ISETP.NE.AND P0, PT, R67, RZ, PT ;  /* 0x000000ff4300720c */ /* 0x000ff60003f05270 */
[----:B------:R-:W-:Y:S05]  /*7ca0*/  @P1 IMAD R2, R66, 0x800, R46 ;  /* 0x0000080042021824 */ /* 0x000fea00078e022e */
[----:B------:R-:W-:Y:S05]  /*7cb0*/  @P1 LEA R2, R2, UR49, 0x1 ;  /* 0x0000003102021c11 */ /* 0x000fea000f8e08ff */
[----:B-12---:R-:W-:Y:S01]  /*7cc0*/  @P1 IMAD.IADD R0, R64, 0x1, R2 ;  /* 0x0000000140001824 */ /* 0x006fe200078e0202 */
[----:B------:R-:W-:Y:S06]  /*7cd0*/  @P0 BRA `(.L_x_124) ;  /* 0x00000000000c0947 */ /* 0x000fec0003800000 */
[----:B------:R-:W-:Y:S04]  /*7ce0*/  SHF.L.U32 R65, R65, 0x1f, RZ ;  /* 0x0000001f41417819 */ /* 0x000fe800000006ff */
[----:B------:R-:W1:Y:S02]  /*7cf0*/  SYNCS.PHASECHK.TRANS64.TRYWAIT P0, [R3+URZ+0x1a0], R65 ;  /* 0x0001a041030075a7 */ /* 0x000e6400080011ff */
[----:B-1----:R-:W-:Y:S05]  /*7d00*/  @!P0 BRA `(.L_x_125) ;  /* 0x0000001c00088947 */ /* 0x002fea0003800000 */
.L_x_124:
[----:B------:R-:W-:Y:S05]  /*7d10*/  BSYNC B0 ;  /* 0x0000000000007941 */ /* 0x000fea0003800000 */
.L_x_123:
[----:B------:R-:W-:Y:S11]  /*7d20*/  ISETP.NE.AND P0, PT, R68, RZ, PT ;  /* 0x000000ff4400720c */ /* 0x000ff60003f05270 */
[----:B------:R-:W-:Y:S02]  /*7d30*/  @!UPT UIADD3 URZ, UPT, UPT, URZ, URZ, URZ ;  /* 0x000000fffffff290 */ /* 0x000fe4000fffe0ff */
[----:B------:R-:W-:Y:S05]  /*7d40*/  @P0 WARPSYNC.ALL ;  /* 0x0000000000000948 */ /* 0x000fea0003800000 */
[----:B------:R3:W4:Y:S04]  /*7d50*/  @P0 LDSM.16.M88.4 R28, [R2+0x400] ;  /* 0x00040000021c083b */ /* 0x0007280000000200 */
[----:B------:R3:W2:Y:S02]  /*7d60*/  @P0 LDSM.16.M88.4 R36, [R0+0x400] ;  /* 0x000400000024083b */ /* 0x0006a40000000200 */
.L_x_122:
[----:B------:R-:W-:Y:S05]  /*7d70*/  BSYNC B1 ;  /* 0x0000000000017941 */ /* 0x000fea0003800000 */
.L_x_121:
[----:B-123--:R-:W-:Y:S05]  /*7d80*/  VIADD R0, R25, 0x20 ;  /* 0x0000002019007836 */ /* 0x00efea0000000000 */
[----:B------:R-:W-:Y:S04]  /*7d90*/  SHF.R.U32.HI R0, RZ, 0x15, R0 ;  /* 0x00000015ff007819 */ /* 0x000fe80000011600 */
[----:B------:R-:W-:Y:S11]  /*7da0*/  LOP3.LUT P0, RZ, R0, 0x3, R49, 0x48, !PT ;  /* 0x0000000300ff7812 */ /* 0x000ff60007804831 */
[----:B------:R-:W-:Y:S02]  /*7db0*/  @!UPT UIADD3 URZ, UPT, UPT, URZ, URZ, URZ ;  /* 0x000000fffffff290 */ /* 0x000fe4000fffe0ff */
[----:B------:R-:W-:Y:S05]  /*7dc0*/  @!P0 BRA `(.L_x_126) ;  /* 0x0000000000408947 */ /* 0x000fea0003800000 */
[----:B------:R-:W1:Y:S01]  /*7dd0*/  LDCU.64 UR8, c[0x4][0x70] ;  /* 0x01000e00ff0877ac */ /* 0x000e620008000a00 */
[----:B------:R-:W-:Y:S01]  /*7de0*/  MOV R3, 0x0 ;  /* 0x0000000000037802 */ /* 0x000fe20000000f00 */
[----:B------:R-:W-:Y:S02]  /*7df0*/  HFMA2 R12, -RZ, RZ, 0, 5.9604644775390625e-08 ;  /* 0x00000001ff0c7431 */ /* 0x000fe400000001ff */
[----:B------:R-:W-:Y:S02]  /*7e00*/  IMAD.MOV.U32 R8, RZ, RZ, 0x192 ;  /* 0x00000192ff087424 */ /* 0x000fe400078e00ff */
[----:B------:R-:W-:Y:S01]  /*7e10*/  IMAD.MOV.U32 R13, RZ, RZ, RZ ;  /* 0x000000ffff0d7224 */ /* 0x000fe200078e00ff */
[----:B------:R-:W2:Y:S01]  /*7e20*/  LDCU.64 UR6, c[0x4][0x78] ;  /* 0x01000f00ff0677ac */ /* 0x000ea20008000a00 */
[----:B------:R-:W3:Y:S01]  /*7e30*/  LDC.64 R2, c[0x4][R3] ;  /* 0x0100000003027b82 */ /* 0x000ee20000000a00 */
[----:B------:R-:W5:Y:S01]  /*7e40*/  LDCU.64 UR4, c[0x4][0x10] ;  /* 0x01000200ff0477ac */ /* 0x000f620008000a00 */
[----:B-1----:R-:W-:Y:S01]  /*7e50*/  MOV R5, UR9 ;  /* 0x0000000900057c02 */ /* 0x002fe20008000f00 */
[----:B------:R-:W-:Y:S01]  /*7e60*/  IMAD.U32 R4, RZ, RZ, UR8 ;  /* 0x00000008ff047e24 */ /* 0x000fe2000f8e00ff */
[----:B--2---:R-:W-:Y:S01]  /*7e70*/  MOV R7, UR7 ;  /* 0x0000000700077c02 */ /* 0x004fe20008000f00 */
[----:B------:R-:W-:Y:S01]  /*7e80*/  IMAD.U32 R6, RZ, RZ, UR6 ;  /* 0x00000006ff067e24 */ /* 0x000fe2000f8e00ff */
[----:B-----5:R-:W-:Y:S01]  /*7e90*/  MOV R11, UR5 ;  /* 0x00000005000b7c02 */ /* 0x020fe20008000f00 */
[----:B------:R-:W-:Y:S02]  /*7ea0*/  IMAD.U32 R10, RZ, RZ, UR4 ;  /* 0x00000004ff0a7e24 */ /* 0x000fe4000f8e00ff */
[----:B------:R-:W-:Y:S07]  /*7eb0*/  LEPC R20, `(.L_x_126) ;  /* 0x000000001014794e */ /* 0x000fee0000000000 */
[----:B---34-:R-:W-:Y:S05]  /*7ec0*/  CALL.ABS.NOINC R2 ;  /* 0x0000000002007343 */ /* 0x018fea0003c00000 */
.L_x_126:
[----:B------:R-:W-:Y:S01]  /*7ed0*/  ISETP.NE.AND P0, PT, R47, RZ, PT ;  /* 0x000000ff2f00720c */ /* 0x000fe20003f05270 */
[----:B------:R-:W-:Y:S05]  /*7ee0*/  WARPSYNC.ALL ;  /* 0x0000000000007948 */ /* 0x000fea0003800000 */
[----:B------:R-:W-:Y:S01]  /*7ef0*/  R2UR UR4, R25 ;  /* 0x00000000190472ca */ /* 0x000fe200000e0000 */
[----:B------:R-:W1:Y:S01]  /*7f00*/  S2UR UR5, SR_CgaCtaId ;  /* 0x00000000000579c3 */ /* 0x000e620000008800 */
[--C-:B----4-:R-:W-:Y:S01]  /*7f10*/  HADD2.F32 R20, -RZ, R28.reuse.H0_H0 ;  /* 0x2000001cff147230 */ /* 0x110fe20000004100 */
[----:B------:R-:W-:Y:S01]  /*7f20*/  BSSY.RECONVERGENT B0, `(.L_x_127) ;  /* 0x0000058000007945 */ /* 0x000fe20003800200 */
[----:B------:R-:W-:Y:S02]  /*7f30*/  HADD2.F32 R21, -RZ, R28.H1_H1 ;  /* 0x3000001cff157230 */ /* 0x000fe40000004100 */
[--C-:B------:R-:W-:Y:S02]  /*7f40*/  HADD2.F32 R25, -RZ, R29.reuse.H0_H0 ;  /* 0x2000001dff197230 */ /* 0x100fe40000004100 */
[----:B------:R-:W-:Y:S02]  /*7f50*/  HADD2.F32 R28, -RZ, R30.H0_H0 ;  /* 0x2000001eff1c7230 */ /* 0x000fe40000004100 */
[--C-:B------:R-:W-:Y:S02]  /*7f60*/  HADD2.F32 R32, -RZ, R36.reuse.H0_H0 ;  /* 0x20000024ff207230 */ /* 0x100fe40000004100 */
[----:B------:R-:W-:Y:S01]  /*7f70*/  HADD2.F32 R33, -RZ, R36.H1_H1 ;  /* 0x30000024ff217230 */ /* 0x000fe20000004100 */
[----:B------:R-:W2:Y:S01]  /*7f80*/  LDTM.16dp256bit.x4 R4, tmem[UR4+0x20] ;  /* 0x00002004000479ee */ /* 0x000ea20008120000 */
[----:B------:R-:W-:Y:S01]  /*7f90*/  NOP ;  /* 0x0000000000007918 */ /* 0x000fe20000000000 */
[----:B------:R-:W-:Y:S01]  /*7fa0*/  R2UR UR4, R27 ;  /* 0x000000001b0472ca */ /* 0x000fe200000e0000 */
[----:B------:R-:W-:Y:S02]  /*7fb0*/  HADD2.F32 R27, -RZ, R29.H1_H1 ;  /* 0x3000001dff1b7230 */ /* 0x000fe40000004100 */
[----:B------:R-:W-:Y:S02]  /*7fc0*/  HADD2.F32 R29, -RZ, R30.H1_H1 ;  /* 0x3000001eff1d7230 */ /* 0x000fe40000004100 */
[--C-:B------:R-:W-:Y:S02]  /*7fd0*/  HADD2.F32 R30, -RZ, R31.reuse.H0_H0 ;  /* 0x2000001fff1e7230 */ /* 0x100fe40000004100 */
[----:B------:R-:W-:Y:S02]  /*7fe0*/  HADD2.F32 R31, -RZ, R31.H1_H1 ;  /* 0x3000001fff1f7230 */ /* 0x000fe40000004100 */
[--C-:B------:R-:W-:Y:S02]  /*7ff0*/  HADD2.F32 R34, -RZ, R37.reuse.H0_H0 ;  /* 0x20000025ff227230 */ /* 0x100fe40000004100 */
[----:B------:R-:W-:Y:S02]  /*8000*/  HADD2.F32 R35, -RZ, R37.H1_H1 ;  /* 0x30000025ff237230 */ /* 0x000fe40000004100 */
[----:B------:R-:W-:Y:S01]  /*8010*/  UIADD3 UR4, UPT, UPT, UR4, 0x200, URZ ;  /* 0x0000020004047890 */ /* 0x000fe2000fffe0ff */
[--C-:B------:R-:W-:Y:S02]  /*8020*/  HADD2.F32 R36, -RZ, R38.reuse.H0_H0 ;  /* 0x20000026ff247230 */ /* 0x100fe40000004100 */
[----:B------:R-:W-:Y:S02]  /*8030*/  HADD2.F32 R37, -RZ, R38.H1_H1 ;  /* 0x30000026ff257230 */ /* 0x000fe40000004100 */
[--C-:B------:R-:W-:Y:S02]  /*8040*/  HADD2.F32 R38, -RZ, R39.reuse.H0_H0 ;  /* 0x20000027ff267230 */ /* 0x100fe40000004100 */
[----:B------:R-:W-:Y:S02]  /*8050*/  HADD2.F32 R39, -RZ, R39.H1_H1 ;  /* 0x30000027ff277230 */ /* 0x000fe40000004100 */
[C---:B--2---:R-:W-:Y:S01]  /*8060*/  FMUL R4, R24.reuse, R4 ;  /* 0x0000000418047220 */ /* 0x044fe20000400000 */
[----:B-1----:R-:W-:Y:S01]  /*8070*/  UPRMT UR4, UR5, 0x654, UR4 ;  /* 0x0000065405047896 */ /* 0x002fe20008000004 */
[C---:B------:R-:W-:Y:S01]  /*8080*/  FMUL R5, R24.reuse, R5 ;  /* 0x0000000518057220 */ /* 0x040fe20000400000 */
[----:B------:R-:W-:Y:S01]  /*8090*/  FMUL R6, R24, R6 ;  /* 0x0000000618067220 */ /* 0x000fe20000400000 */
[----:B------:R-:W-:Y:S01]  /*80a0*/  FFMA R4, R26, R20, R4 ;  /* 0x000000141a047223 */ /* 0x000fe20000000004 */
[----:B------:R-:W-:Y:S01]  /*80b0*/  FMUL R7, R24, R7 ;  /* 0x0000000718077220 */ /* 0x000fe20000400000 */
[C---:B------:R-:W-:Y:S01]  /*80c0*/  FFMA R5, R26.reuse, R21, R5 ;  /* 0x000000151a057223 */ /* 0x040fe20000000005 */
[----:B------:R-:W-:Y:S01]  /*80d0*/  FFMA R6, R26, R25, R6 ;  /* 0x000000191a067223 */ /* 0x000fe20000000006 */
[----:B------:R-:W-:Y:S01]  /*80e0*/  FMUL R8, R24, R8 ;  /* 0x0000000818087220 */ /* 0x000fe20000400000 */
[----:B------:R-:W-:Y:S01]  /*80f0*/  FFMA R7, R26, R27, R7 ;  /* 0x0000001b1a077223 */ /* 0x000fe20000000007 */
[----:B------:R-:W-:Y:S01]  /*8100*/  FMUL R9, R24, R9 ;  /* 0x0000000918097220 */ /* 0x000fe20000400000 */
[----:B------:R-:W-:Y:S01]  /*8110*/  F2FP.F16.F32.PACK_AB R4, R5, R4 ;  /* 0x000000040504723e */ /* 0x000fe200000000ff */
[----:B------:R-:W-:Y:S01]  /*8120*/  SYNCS.ARRIVE.TRANS64.RED.A1T0 RZ, [UR4], RZ ;  /* 0x000000ffffff79a7 */ /* 0x000fe20008100404 */
[C---:B------:R-:W-:Y:S01]  /*8130*/  FFMA R8, R26.reuse, R28, R8 ;  /* 0x0000001c1a087223 */ /* 0x040fe20000000008 */
[----:B------:R-:W-:Y:S01]  /*8140*/  F2FP.F16.F32.PACK_AB R5, R7, R6 ;  /* 0x000000060705723e */ /* 0x000fe200000000ff */
[----:B------:R-:W-:Y:S01]  /*8150*/  FFMA R9, R26, R29, R9 ;  /* 0x0000001d1a097223 */ /* 0x000fe20000000009 */
[C---:B------:R-:W-:Y:S01]  /*8160*/  FMUL R10, R24.reuse, R10 ;  /* 0x0000000a180a7220 */ /* 0x040fe20000400000 */
[C---:B------:R-:W-:Y:S01]  /*8170*/  FMUL R11, R24.reuse, R11 ;  /* 0x0000000b180b7220 */ /* 0x040fe20000400000 */
[C---:B------:R-:W-:Y:S01]  /*8180*/  FMUL R0, R24.reuse, R12 ;  /* 0x0000000c18007220 */ /* 0x040fe20000400000 */
[----:B------:R-:W-:Y:S01]  /*8190*/  FMUL R2, R24, R13 ;  /* 0x0000000d18027220 */ /* 0x000fe20000400000 */
[----:B------:R-:W-:Y:S01]  /*81a0*/  FFMA R10, R26, R30, R10 ;  /* 0x0000001e1a0a7223 */ /* 0x000fe2000000000a */
[----:B------:R-:W-:Y:S01]  /*81b0*/  FMUL R3, R24, R14 ;  /* 0x0000000e18037220 */ /* 0x000fe20000400000 */
[----:B------:R-:W-:Y:S01]  /*81c0*/  F2FP.F16.F32.PACK_AB R6, R9, R8 ;  /* 0x000000080906723e */ /* 0x000fe200000000ff */
[----:B------:R-:W-:Y:S01]  /*81d0*/  FFMA R11, R26, R31, R11 ;  /* 0x0000001f1a0b7223 */ /* 0x000fe2000000000b */
[C---:B------:R-:W-:Y:S01]  /*81e0*/  FMUL R15, R24.reuse, R15 ;  /* 0x0000000f180f7220 */ /* 0x040fe20000400000 */
[----:B------:R-:W-:Y:S01]  /*81f0*/  FMUL R12, R24, R16 ;  /* 0x00000010180c7220 */ /* 0x000fe20000400000 */
[----:B------:R-:W-:Y:S01]  /*8200*/  FFMA R0, R26, R32, R0 ;  /* 0x000000201a007223 */ /* 0x000fe20000000000 */
[----:B------:R-:W-:Y:S01]  /*8210*/  MOV R8, UR40 ;  /* 0x0000002800087c02 */ /* 0x000fe20008000f00 */
[----:B------:R-:W-:Y:S01]  /*8220*/  FMUL R13, R24, R17 ;  /* 0x00000011180d7220 */ /* 0x000fe20000400000 */
[----:B------:R-:W-:Y:S01]  /*8230*/  FFMA R2, R26, R33, R2 ;  /* 0x000000211a027223 */ /* 0x000fe20000000002 */
[----:B------:R-:W-:Y:S01]  /*8240*/  FMUL R14, R24, R18 ;  /* 0x00000012180e7220 */ /* 0x000fe20000400000 */
[C---:B------:R-:W-:Y:S01]  /*8250*/  FFMA R3, R26.reuse, R34, R3 ;  /* 0x000000221a037223 */ /* 0x040fe20000000003 */
[----:B------:R-:W-:Y:S01]  /*8260*/  FFMA R15, R26, R35, R15 ;  /* 0x000000231a0f7223 */ /* 0x000fe2000000000f */
[----:B------:R-:W-:Y:S01]  /*8270*/  FMUL R19, R24, R19 ;  /* 0x0000001318137220 */ /* 0x000fe20000400000 */
[----:B------:R-:W-:Y:S01]  /*8280*/  FFMA R12, R26, R36, R12 ;  /* 0x000000241a0c7223 */ /* 0x000fe2000000000c */
        /* <DEDUP_REMOVED lines=25> */
[----:B------:R-:W-:Y:S01]  /*8420*/  R2UR UR12, R57 ;  /* 0x00000000390c72ca */ /* 0x000fe200000e0000 */
[----:B------:R-:W-:Y:S01]  /*8430*/  UIADD3 UR9, UPT, UPT, UR41, 0x20, URZ ;  /* 0x0000002029097890 */ /* 0x000fe2000fffe0ff */
[----:B------:R-:W-:Y:S01]  /*8440*/  R2UR UR13, R58 ;  /* 0x000000003a0d72ca */ /* 0x000fe200000e0000 */
[----:B------:R-:W-:Y:S02]  /*8450*/  UIADD3 UR8, UPT, UPT, UR5, 0x400, URZ ;  /* 0x0000040005087890 */ /* 0x000fe4000fffe0ff */
[----:B--2---:R-:W-:Y:S04]  /*8460*/  UIADD3 UR4, UP0, UPT, UR6, 0x780, URZ ;  /* 0x0000078006047890 */ /* 0x004fe8000ff1e0ff */
[----:B------:R-:W-:Y:S09]  /*8470*/  UIADD3.X UR5, UPT, UPT, URZ, UR7, URZ, UP0, !UPT ;  /* 0x00000007ff057290 */ /* 0x000ff200087fe4ff */
[----:B------:R2:W-:Y:S02]  /*8480*/  UTMASTG.5D.IM2COL [UR8], [UR4] ;  /* 0x00000008040073b5 */ /* 0x0005e40008060000 */
[----:B--2---:R0:W-:Y:S02]  /*8490*/  UTMACMDFLUSH ;  /* 0x00000000000079b7 */ /* 0x0041e40000000000 */
.L_x_128:
[----:B------:R-:W-:Y:S05]  /*84a0*/  BSYNC.RECONVERGENT B0 ;  /* 0x0000000000007941 */ /* 0x000fea0003800200 */
.L_x_127:
[----:B------:R-:W-:Y:S01]  /*84b0*/  UIADD3 UR4, UPT, UPT, UR40, 0x1, URZ ;  /* 0x0000000128047890 */ /* 0x000fe2000fffe0ff */
[----:B------:R-:W-:Y:S03]  /*84c0*/  BSSY.RECONVERGENT B0, `(.L_x_129) ;  /* 0x0000008000007945 */ /* 0x000fe60003800200 */
[----:B------:R-:W-:Y:S04]  /*84d0*/  UISETP.NE.AND UP0, UPT, UR4, 0x3, UPT ;  /* 0x000000030400788c */ /* 0x000fe8000bf05270 */
[----:B------:R-:W-:Y:S02]  /*84e0*/  UISETP.EQ.XOR UP1, UPT, UR42, 0x3, !UP0 ;  /* 0x000000032a00788c */ /* 0x000fe4000c722a70 */
[----:B------:R-:W-:Y:S02]  /*84f0*/  USEL UR50, UR4, URZ, UP0 ;  /* 0x000000ff04327287 */ /* 0x000fe40008000000 */
[----:B------:R-:W-:Y:S04]  /*8500*/  USEL UR5, URZ, 0x1, !UP1 ;  /* 0x00000001ff057887 */ /* 0x000fe8000c800000 */
[----:B------:R-:W-:Y:S01]  /*8510*/  ULOP3.LUT UR55, UR55, UR5, URZ, 0x3c, !UPT ;  /* 0x0000000537377292 */ /* 0x000fe2000f8e3cff */
[----:B------:R-:W-:Y:S11]  /*8520*/  @P0 BRA `(.L_x_130) ;  /* 0x0000000000040947 */ /* 0x000ff60003800000 */
[----:B------:R-:W-:Y:S04]  /*8530*/  DEPBAR.LE SB0, 0x1 ;  /* 0x000080400000791a */ /* 0x000fe80000000000 */
.L_x_130:
[----:B------:R-:W-:Y:S05]  /*8540*/  BSYNC.RECONVERGENT B0 ;  /* 0x0000000000007941 */ /* 0x000fea0003800200 */
.L_x_129:
[----:B------:R-:W-:Y:S01]  /*8550*/  BAR.SYNC.DEFER_BLOCKING 0x1, 0x80 ;  /* 0x0042000000007b1d */ /* 0x000fe20000010000 */
[----:B------:R-:W-:Y:S01]  /*8560*/  UISETP.NE.AND UP0, UPT, UR54, -0x2, UPT ;  /* 0xfffffffe3600788c */ /* 0x000fe2000bf05270 */
[----:B------:R-:W-:Y:S08]  /*8570*/  IADD3 R22, PT, PT, R22, 0x1, RZ ;  /* 0x0000000116167810 */ /* 0x000ff00007ffe0ff */
[----:B------:R-:W-:Y:S05]  /*8580*/  BRA.U !UP0, `(.L_x_131) ;  /* 0x0000000108287547 */ /* 0x000fea000b800000 */
[----:B------:R-:W2:Y:S01]  /*8590*/  S2R R0, SR_CgaCtaId ;  /* 0x0000000000007919 */ /* 0x000ea20000008800 */
[----:B------:R-:W-:Y:S01]  /*85a0*/  ISETP.NE.AND P0, PT, R63, RZ, PT ;  /* 0x000000ff3f00720c */ /* 0x000fe20003f05270 */
[----:B------:R-:W-:Y:S01]  /*85b0*/  IMAD.U32 R2, RZ, RZ, UR52 ;  /* 0x00000034ff027e24 */ /* 0x000fe2000f8e00ff */
[----:B------:R-:W-:Y:S04]  /*85c0*/  UIADD3 UR4, UPT, UPT, UR52, 0x1, URZ ;  /* 0x0000000134047890 */ /* 0x000fe8000fffe0ff */
[----:B------:R-:W-:Y:S04]  /*85d0*/  UISETP.NE.AND UP0, UPT, UR4, 0x3, UPT ;  /* 0x000000030400788c */ /* 0x000fe8000bf05270 */
[----:B------:R-:W-:Y:S03]  /*85e0*/  USEL UR52, UR4, URZ, UP0 ;  /* 0x000000ff04347287 */ /* 0x000fe60008000000 */
[----:B------:R-:W-:Y:S05]  /*85f0*/  @P0 LEA R2, R2, UR49, 0x3 ;  /* 0x0000003102020c11 */ /* 0x000fea000f8e18ff */
[----:B------:R-:W-:Y:S05]  /*8600*/  @P0 VIADD R2, R2, 0x1b8 ;  /* 0x000001b802020836 */ /* 0x000fea0000000000 */
[----:B--2---:R-:W-:Y:S04]  /*8610*/  @P0 PRMT R0, R0, 0x654, R2 ;  /* 0x0000065400000816 */ /* 0x004fe80000000002 */
[----:B------:R2:W-:Y:S03]  /*8620*/  @P0 SYNCS.ARRIVE.TRANS64.RED.A1T0 RZ, [R0+URZ], RZ ;  /* 0x000000ff00ff09a7 */ /* 0x0005e600081004ff */
.L_x_131:
[----:B------:R-:W-:Y:S01]  /*8630*/  R2UR UR6, R62 ;  /* 0x000000003e0672ca */ /* 0x000fe200000e0000 */
[----:B------:R-:W-:Y:S01]  /*8640*/  UIADD3 UR54, UPT, UPT, UR54, 0x2, URZ ;  /* 0x0000000236367890 */ /* 0x000fe2000fffe0ff */
[----:B------:R-:W-:Y:S02]  /*8650*/  R2UR UR5, R52 ;  /* 0x00000000340572ca */ /* 0x000fe400000e0000 */
[----:B------:R-:W-:Y:S02]  /*8660*/  R2UR UR4, R53 ;  /* 0x00000000350472ca */ /* 0x000fe400000e0000 */
[----:B------:R-:W-:Y:S02]  /*8670*/  R2UR UR53, R56 ;  /* 0x00000000383572ca */ /* 0x000fe400000e0000 */
[----:B------:R-:W-:Y:S02]  /*8680*/  ISETP.NE.AND P0, PT, R22, 0x2, PT ;  /* 0x000000021600780c */ /* 0x000fe40003f05270 */
[----:B------:R-:W-:Y:S02]  /*8690*/  LOP3.LUT R44, R44, 0x1, RZ, 0x3c, !PT ;  /* 0x000000012c2c7812 */ /* 0x000fe400078e3cff */
[----:B--2---:R-:W-:Y:S01]  /*86a0*/  SEL R0, RZ, 0x1, P0 ;  /* 0x00000001ff007807 */ /* 0x004fe20000000000 */
[----:B------:R-:W-:Y:S01]  /*86b0*/  UISETP.NE.AND UP0, UPT, UR6, URZ, UPT ;  /* 0x000000ff0600728c */ /* 0x000fe2000bf05270 */
[----:B------:R-:W-:Y:S01]  /*86c0*/  SEL R22, R22, RZ, P0 ;  /* 0x000000ff16167207 */ /* 0x000fe20000000000 */
[----:B------:R-:W-:Y:S01]  /*86d0*/  UIADD3 UR23, UPT, UPT, UR36, UR5, URZ ;  /* 0x0000000524177290 */ /* 0x000fe2000fffe0ff */
[----:B------:R-:W-:Y:S01]  /*86e0*/  LOP3.LUT R45, R45, R0, RZ, 0x3c, !PT ;  /* 0x000000002d2d7212 */ /* 0x000fe200078e3cff */
[----:B------:R-:W-:Y:S05]  /*86f0*/  UIADD3 UR51, UPT, UPT, UR37, UR4, URZ ;  /* 0x0000000425337290 */ /* 0x000fea000fffe0ff */
[----:B------:R-:W-:Y:S07]  /*8700*/  BRA.U UP0, `(.L_x_132) ;  /* 0xffffffdd00007547 */ /* 0x000fee000b83ffff */
[----:B------:R-:W-:-:S13]  /*8710*/  R2UR UR4, R54 ;  /* 0x00000000360472ca */ /* 0x000fda00000e0000 */
[----:B------:R-:W-:-:S09]  /*8720*/  UISETP.NE.AND UP0, UPT, UR4, URZ, UPT ;  /* 0x000000ff0400728c */ /* 0x000fd2000bf05270 */
[----:B------:R-:W-:Y:S05]  /*8730*/  BRA.U !UP0, `(.L_x_133) ;  /* 0x0000000108487547 */ /* 0x000fea000b800000 */
[----:B------:R-:W2:Y:S02]  /*8740*/  LDCU.64 UR4, c[0x0][0x990] ;  /* 0x00013200ff0477ac */ /* 0x000ea40008000a00 */
[----:B--2---:R-:W-:-:S04]  /*8750*/  UISETP.NE.U32.AND UP0, UPT, UR4, URZ, UPT ;  /* 0x000000ff0400728c */ /* 0x004fc8000bf05070 */
[----:B------:R-:W-:-:S09]  /*8760*/  UISETP.NE.AND.EX UP0, UPT, UR5, URZ, UPT, UP0 ;  /* 0x000000ff0500728c */ /* 0x000fd2000bf05300 */
[----:B------:R-:W-:Y:S05]  /*8770*/  BRA.U UP0, `(.L_x_134) ;  /* 0x00000001000c7547 */ /* 0x000fea000b800000 */
[----:B------:R-:W-:-:S13]  /*8780*/  FSETP.NEU.AND P0, PT, R26, RZ, PT ;  /* 0x000000ff1a00720b */ /* 0x000fda0003f0d000 */
[----:B------:R-:W-:Y:S05]  /*8790*/  @!P0 EXIT ;  /* 0x000000000000894d */ /* 0x000fea0003800000 */
[----:B------:R-:W-:Y:S05]  /*87a0*/  BRA `(.L_x_133) ;  /* 0x00000000002c7947 */ /* 0x000fea0003800000 */
.L_x_134:
[----:B------:R-:W-:Y:S01]  /*87b0*/  ISETP.NE.AND P0, PT, R61, RZ, PT ;  /* 0x000000ff3d00720c */ /* 0x000fe20003f05270 */
[----:B------:R-:W-:-:S12]  /*87c0*/  BSSY.RECONVERGENT B0, `(.L_x_133) ;  /* 0x0000009000007945 */ /* 0x000fd80003800200 */
[----:B------:R-:W-:Y:S05]  /*87d0*/  @P0 BRA `(.L_x_135) ;  /* 0x0000000000140947 */ /* 0x000fea0003800000 */
[----:B------:R-:W2:Y:S02]  /*87e0*/  LDCU.64 UR4, c[0x0][0x988] ;  /* 0x00013100ff0477ac */ /* 0x000ea40008000a00 */
[----:B--2---:R-:W-:-:S04]  /*87f0*/  ISETP.NE.U32.AND P0, PT, RZ, UR4, PT ;  /* 0x00000004ff007c0c */ /* 0x004fc8000bf05070 */
[----:B------:R-:W-:-:S13]  /*8800*/  ISETP.NE.AND.EX P0, PT, RZ, UR5, PT, P0 ;  /* 0x00000005ff007c0c */ /* 0x000fda000bf05300 */
[----:B------:R-:W-:Y:S05]  /*8810*/  @!P0 EXIT ;  /* 0x000000000000894d */ /* 0x000fea0003800000 */
[----:B------:R-:W-:Y:S05]  /*8820*/  BRA `(.L_x_136) ;  /* 0x0000000000087947 */ /* 0x000fea0003800000 */
.L_x_135:
[----:B------:R-:W-:-:S13]  /*8830*/  FSETP.NEU.AND P0, PT, R26, RZ, PT ;  /* 0x000000ff1a00720b */ /* 0x000fda0003f0d000 */
[----:B------:R-:W-:Y:S05]  /*8840*/  @!P0 EXIT ;  /* 0x000000000000894d */ /* 0x000fea0003800000 */
.L_x_136:
[----:B------:R-:W-:Y:S05]  /*8850*/  BSYNC.RECONVERGENT B0 ;  /* 0x0000000000007941 */ /* 0x000fea0003800200 */
.L_x_133:
[----:B------:R-:W2:Y:S01]  /*8860*/  S2UR UR5, SR_CgaCtaId ;  /* 0x00000000000579c3 */ /* 0x000ea20000008800 */
[----:B------:R-:W-:Y:S01]  /*8870*/  ULEA UR4, UR52, UR49, 0x3 ;  /* 0x0000003134047291 */ /* 0x000fe2000f8e18ff */
[----:B------:R-:W-:-:S04]  /*8880*/  DEPBAR.LE SB0, 0x0 ;  /* 0x000080000000791a */ /* 0x000fc80000000000 */
[----:B------:R-:W-:-:S04]  /*8890*/  UIADD3 UR4, UPT, UPT, UR4, 0x1b8, URZ ;  /* 0x000001b804047890 */ /* 0x000fc8000fffe0ff */
[----:B--2---:R-:W-:-:S09]  /*88a0*/  UPRMT UR4, UR5, 0x654, UR4 ;  /* 0x0000065405047896 */ /* 0x004fd20008000004 */
[----:B------:R-:W-:Y:S01]  /*88b0*/  SYNCS.ARRIVE.TRANS64.RED.A1T0 RZ, [UR4], RZ ;  /* 0x000000ffffff79a7 */ /* 0x000fe20008100404 */
[----:B------:R-:W-:Y:S05]  /*88c0*/  EXIT ;  /* 0x000000000000794d */ /* 0x000fea0003800000 */
.L_x_25:
[----:B------:R-:W-:Y:S07]  /*88d0*/  MOV R0, UR9 ;  /* 0x0000000900007c02 */ /* 0x000fee0008000f00 */
.L_x_137:
[----:B--2---:R2:W3:Y:S02]  /*88e0*/  SYNCS.PHASECHK.TRANS64.TRYWAIT P0, [R0+URZ+0xd0], R5 ;  /* 0x0000d005000075a7 */ /* 0x0044e400080011ff */
[----:B---3--:R-:W-:Y:S05]  /*88f0*/  @!P0 NANOSLEEP.SYNCS 0x989680 ;  /* 0x009896800000895d */ /* 0x008fea0003900000 */
[----:B------:R-:W3:Y:S02]  /*8900*/  @!P0 SYNCS.PHASECHK.TRANS64 P0, [R0+URZ+0xd0], R5 ;  /* 0x0000d005000085a7 */ /* 0x000ee400080010ff */
[----:B---3--:R-:W-:Y:S05]  /*8910*/  @!P0 BRA `(.L_x_137) ;  /* 0xfffffffc00f08947 */ /* 0x008fea000383ffff */
[----:B------:R-:W-:Y:S05]  /*8920*/  BRA `(.L_x_24) ;  /* 0xffffff94001c7947 */ /* 0x000fea000383ffff */
.L_x_32:
[----:B------:R-:W-:Y:S07]  /*8930*/  MOV R0, UR9 ;  /* 0x0000000900007c02 */ /* 0x000fee0008000f00 */
.L_x_138:
[----:B-1----:R1:W2:Y:S02]  /*8940*/  SYNCS.PHASECHK.TRANS64.TRYWAIT P0, [R0+URZ+0xd0], R5 ;  /* 0x0000d005000075a7 */ /* 0x0022a400080011ff */
[----:B--2---:R-:W-:Y:S05]  /*8950*/  @!P0 NANOSLEEP.SYNCS 0x989680 ;  /* 0x009896800000895d */ /* 0x004fea0003900000 */
[----:B------:R-:W2:Y:S02]  /*8960*/  @!P0 SYNCS.PHASECHK.TRANS64 P0, [R0+URZ+0xd0], R5 ;  /* 0x0000d005000085a7 */ /* 0x000ea400080010ff */
[----:B--2---:R-:W-:Y:S05]  /*8970*/  @!P0 BRA `(.L_x_138) ;  /* 0xfffffffc00f08947 */ /* 0x004fea000383ffff */
[----:B------:R-:W-:Y:S05]  /*8980*/  BRA `(.L_x_31) ;  /* 0xffffff9800b87947 */ /* 0x000fea000383ffff */
.L_x_37:
[----:B-1----:R-:W-:-:S07]  /*8990*/  MOV R0, UR29 ;  /* 0x0000001d00007c02 */ /* 0x002fce0008000f00 */
.L_x_139:
[----:B-1----:R1:W2:Y:S02]  /*89a0*/  SYNCS.PHASECHK.TRANS64.TRYWAIT P0, [R0+URZ+0x1e0], R4 ;  /* 0x0001e004000075a7 */ /* 0x0022a400080011ff */
[----:B--2---:R-:W-:Y:S05]  /*89b0*/  @!P0 NANOSLEEP.SYNCS 0x989680 ;  /* 0x009896800000895d */ /* 0x004fea0003900000 */
[----:B------:R-:W2:Y:S02]  /*89c0*/  @!P0 SYNCS.PHASECHK.TRANS64 P0, [R0+URZ+0x1e0], R4 ;  /* 0x0001e004000085a7 */ /* 0x000ea400080010ff */
[----:B--2---:R-:W-:Y:S05]  /*89d0*/  @!P0 BRA `(.L_x_139) ;  /* 0xfffffffc00f08947 */ /* 0x004fea000383ffff */
[----:B------:R-:W-:Y:S05]  /*89e0*/  BRA `(.L_x_140) ;  /* 0xffffff9c009c7947 */ /* 0x000fea000383ffff */
.L_x_41:
[----:B------:R-:W-:-:S07]  /*89f0*/  MOV R0, UR4 ;  /* 0x0000000400007c02 */ /* 0x000fce0008000f00 */
.L_x_141:
[----:B-1----:R1:W2:Y:S02]  /*8a00*/  SYNCS.PHASECHK.TRANS64.TRYWAIT P0, [R0+URZ], R2 ;  /* 0x00000002000075a7 */ /* 0x0022a400080011ff */
[----:B--2---:R-:W-:Y:S05]  /*8a10*/  @!P0 NANOSLEEP.SYNCS 0x989680 ;  /* 0x009896800000895d */ /* 0x004fea0003900000 */
[----:B------:R-:W2:Y:S02]  /*8a20*/  @!P0 SYNCS.PHASECHK.TRANS64 P0, [R0+URZ], R2 ;  /* 0x00000002000085a7 */ /* 0x000ea400080010ff */
[----:B--2---:R-:W-:Y:S05]  /*8a30*/  @!P0 BRA `(.L_x_141) ;  /* 0xfffffffc00f08947 */ /* 0x004fea000383ffff */
[----:B------:R-:W-:Y:S05]  /*8a40*/  BRA `(.L_x_142) ;  /* 0xffffffa400307947 */ /* 0x000fea000383ffff */
.L_x_42:
[----:B------:R-:W-:-:S07]  /*8a50*/  MOV R0, UR5 ;  /* 0x0000000500007c02 */ /* 0x000fce0008000f00 */
.L_x_143:
[----:B-1----:R1:W2:Y:S02]  /*8a60*/  SYNCS.PHASECHK.TRANS64.TRYWAIT P0, [R0+URZ], R3 ;  /* 0x00000003000075a7 */ /* 0x0022a400080011ff */
[----:B--2---:R-:W-:Y:S05]  /*8a70*/  @!P0 NANOSLEEP.SYNCS 0x989680 ;  /* 0x009896800000895d */ /* 0x004fea0003900000 */
[----:B------:R-:W2:Y:S02]  /*8a80*/  @!P0 SYNCS.PHASECHK.TRANS64 P0, [R0+URZ], R3 ;  /* 0x00000003000085a7 */ /* 0x000ea400080010ff */
[----:B--2---:R-:W-:Y:S05]  /*8a90*/  @!P0 BRA `(.L_x_143) ;  /* 0xfffffffc00f08947 */ /* 0x004fea000383ffff */
[----:B------:R-:W-:Y:S05]  /*8aa0*/  BRA `(.L_x_144) ;  /* 0xffffffa4003c7947 */ /* 0x000fea000383ffff */
.L_x_43:
[----:B------:R-:W-:-:S07]  /*8ab0*/  MOV R0, UR5 ;  /* 0x0000000500007c02 */ /* 0x000fce0008000f00 */
.L_x_145:
[----:B-1----:R1:W2:Y:S02]  /*8ac0*/  SYNCS.PHASECHK.TRANS64.TRYWAIT P0, [R0+URZ], R3 ;  /* 0x00000003000075a7 */ /* 0x0022a400080011ff */
[----:B--2---:R-:W-:Y:S05]  /*8ad0*/  @!P0 NANOSLEEP.SYNCS 0x989680 ;  /* 0x009896800000895d */ /* 0x004fea0003900000 */
[----:B------:R-:W2:Y:S02]  /*8ae0*/  @!P0 SYNCS.PHASECHK.TRANS64 P0, [R0+URZ], R3 ;  /* 0x00000003000085a7 */ /* 0x000ea400080010ff */
[----:B--2---:R-:W-:Y:S05]  /*8af0*/  @!P0 BRA `(.L_x_145) ;  /* 0xfffffffc00f08947 */ /* 0x004fea000383ffff */
[----:B------:R-:W-:Y:S05]  /*8b00*/  BRA `(.L_x_146) ;  /* 0xffffffa400487947 */ /* 0x000fea000383ffff */
.L_x_44:
[----:B------:R-:W-:-:S07]  /*8b10*/  MOV R0, UR5 ;  /* 0x0000000500007c02 */ /* 0x000fce0008000f00 */
.L_x_147:
[----:B-1----:R1:W2:Y:S02]  /*8b20*/  SYNCS.PHASECHK.TRANS64.TRYWAIT P0, [R0+URZ], R3 ;  /* 0x00000003000075a7 */ /* 0x0022a400080011ff */
[----:B--2---:R-:W-:Y:S05]  /*8b30*/  @!P0 NANOSLEEP.SYNCS 0x989680 ;  /* 0x009896800000895d */ /* 0x004fea0003900000 */
[----:B------:R-:W2:Y:S02]  /*8b40*/  @!P0 SYNCS.PHASECHK.TRANS64 P0, [R0+URZ], R3 ;  /* 0x00000003000085a7 */ /* 0x000ea400080010ff */
[----:B--2---:R-:W-:Y:S05]  /*8b50*/  @!P0 BRA `(.L_x_147) ;  /* 0xfffffffc00f08947 */ /* 0x004fea000383ffff */
[----:B------:R-:W-:Y:S05]  /*8b60*/  BRA `(.L_x_148) ;  /* 0xffffffa400547947 */ /* 0x000fea000383ffff */
.L_x_45:
[----:B------:R-:W-:-:S07]  /*8b70*/  MOV R0, UR5 ;  /* 0x0000000500007c02 */ /* 0x000fce0008000f00 */
.L_x_149:
[----:B-1----:R1:W2:Y:S02]  /*8b80*/  SYNCS.PHASECHK.TRANS64.TRYWAIT P0, [R0+URZ], R3 ;  /* 0x00000003000075a7 */ /* 0x0022a400080011ff */
[----:B--2---:R-:W-:Y:S05]  /*8b90*/  @!P0 NANOSLEEP.SYNCS 0x989680 ;  /* 0x009896800000895d */ /* 0x004fea0003900000 */
[----:B------:R-:W2:Y:S02]  /*8ba0*/  @!P0 SYNCS.PHASECHK.TRANS64 P0, [R0+URZ], R3 ;  /* 0x00000003000085a7 */ /* 0x000ea400080010ff */
[----:B--2---:R-:W-:Y:S05]  /*8bb0*/  @!P0 BRA `(.L_x_149) ;  /* 0xfffffffc00f08947 */ /* 0x004fea000383ffff */
[----:B------:R-:W-:Y:S05]  /*8bc0*/  BRA `(.L_x_150) ;  /* 0xffffffa400607947 */ /* 0x000fea000383ffff */
.L_x_46:
[----:B------:R-:W-:-:S07]  /*8bd0*/  MOV R0, UR5 ;  /* 0x0000000500007c02 */ /* 0x000fce0008000f00 */
.L_x_151:
[----:B-1----:R1:W2:Y:S02]  /*8be0*/  SYNCS.PHASECHK.TRANS64.TRYWAIT P0, [R0+URZ], R3 ;  /* 0x00000003000075a7 */ /* 0x0022a400080011ff */
[----:B--2---:R-:W-:Y:S05]  /*8bf0*/  @!P0 NANOSLEEP.SYNCS 0x989680 ;  /* 0x009896800000895d */ /* 0x004fea0003900000 */
[----:B------:R-:W2:Y:S02]  /*8c00*/  @!P0 SYNCS.PHASECHK.TRANS64 P0, [R0+URZ], R3 ;  /* 0x00000003000085a7 */ /* 0x000ea400080010ff */
[----:B--2---:R-:W-:Y:S05]  /*8c10*/  @!P0 BRA `(.L_x_151) ;  /* 0xfffffffc00f08947 */ /* 0x004fea000383ffff */
[----:B------:R-:W-:Y:S05]  /*8c20*/  BRA `(.L_x_152) ;  /* 0xffffffa4006c7947 */ /* 0x000fea000383ffff */
.L_x_47:
[----:B------:R-:W-:-:S07]  /*8c30*/  MOV R0, UR5 ;  /* 0x0000000500007c02 */ /* 0x000fce0008000f00 */
.L_x_153:
[----:B-1----:R1:W2:Y:S02]  /*8c40*/  SYNCS.PHASECHK.TRANS64.TRYWAIT P0, [R0+URZ], R3 ;  /* 0x00000003000075a7 */ /* 0x0022a400080011ff */
[----:B--2---:R-:W-:Y:S05]  /*8c50*/  @!P0 NANOSLEEP.SYNCS 0x989680 ;  /* 0x009896800000895d */ /* 0x004fea0003900000 */
[----:B------:R-:W2:Y:S02]  /*8c60*/  @!P0 SYNCS.PHASECHK.TRANS64 P0, [R0+URZ], R3 ;  /* 0x00000003000085a7 */ /* 0x000ea400080010ff */
[----:B--2---:R-:W-:Y:S05]  /*8c70*/  @!P0 BRA `(.L_x_153) ;  /* 0xfffffffc00f08947 */ /* 0x004fea000383ffff */
[----:B------:R-:W-:Y:S05]  /*8c80*/  BRA `(.L_x_154) ;  /* 0xffffffa400787947 */ /* 0x000fea000383ffff */
.L_x_48:
[----:B------:R-:W-:-:S07]  /*8c90*/  MOV R0, UR5 ;  /* 0x0000000500007c02 */ /* 0x000fce0008000f00 */
.L_x_155:
[----:B-1----:R1:W2:Y:S02]  /*8ca0*/  SYNCS.PHASECHK.TRANS64.TRYWAIT P0, [R0+URZ], R3 ;  /* 0x00000003000075a7 */ /* 0x0022a400080011ff */
[----:B--2---:R-:W-:Y:S05]  /*8cb0*/  @!P0 NANOSLEEP.SYNCS 0x989680 ;  /* 0x009896800000895d */ /* 0x004fea0003900000 */
[----:B------:R-:W2:Y:S02]  /*8cc0*/  @!P0 SYNCS.PHASECHK.TRANS64 P0, [R0+URZ], R3 ;  /* 0x00000003000085a7 */ /* 0x000ea400080010ff */
[----:B--2---:R-:W-:Y:S05]  /*8cd0*/  @!P0 BRA `(.L_x_155) ;  /* 0xfffffffc00f08947 */ /* 0x004fea000383ffff */
[----:B------:R-:W-:Y:S05]  /*8ce0*/  BRA `(.L_x_156) ;  /* 0xffffffa400847947 */ /* 0x000fea000383ffff */
.L_x_49:
[----:B------:R-:W-:-:S07]  /*8cf0*/  MOV R0, UR5 ;  /* 0x0000000500007c02 */ /* 0x000fce0008000f00 */
.L_x_157:
[----:B-1----:R1:W2:Y:S02]  /*8d00*/  SYNCS.PHASECHK.TRANS64.TRYWAIT P0, [R0+URZ], R3 ;  /* 0x00000003000075a7 */ /* 0x0022a400080011ff */
[----:B--2---:R-:W-:Y:S05]  /*8d10*/  @!P0 NANOSLEEP.SYNCS 0x989680 ;  /* 0x009896800000895d */ /* 0x004fea0003900000 */
[----:B------:R-:W2:Y:S02]  /*8d20*/  @!P0 SYNCS.PHASECHK.TRANS64 P0, [R0+URZ], R3 ;  /* 0x00000003000085a7 */ /* 0x000ea400080010ff */
[----:B--2---:R-:W-:Y:S05]  /*8d30*/  @!P0 BRA `(.L_x_157) ;  /* 0xfffffffc00f08947 */ /* 0x004fea000383ffff */
[----:B------:R-:W-:Y:S05]  /*8d40*/  BRA `(.L_x_158) ;  /* 0xffffffa400907947 */ /* 0x000fea000383ffff */
.L_x_50:
[----:B------:R-:W-:-:S07]  /*8d50*/  MOV R0, UR5 ;  /* 0x0000000500007c02 */ /* 0x000fce0008000f00 */
.L_x_159:
[----:B-1----:R1:W2:Y:S02]  /*8d60*/  SYNCS.PHASECHK.TRANS64.TRYWAIT P0, [R0+URZ], R3 ;  /* 0x00000003000075a7 */ /* 0x0022a400080011ff */
[----:B--2---:R-:W-:Y:S05]  /*8d70*/  @!P0 NANOSLEEP.SYNCS 0x989680 ;  /* 0x009896800000895d */ /* 0x004fea0003900000 */
[----:B------:R-:W2:Y:S02]  /*8d80*/  @!P0 SYNCS.PHASECHK.TRANS64 P0, [R0+URZ], R3 ;  /* 0x00000003000085a7 */ /* 0x000ea400080010ff */
[----:B--2---:R-:W-:Y:S05]  /*8d90*/  @!P0 BRA `(.L_x_159) ;  /* 0xfffffffc00f08947 */ /* 0x004fea000383ffff */
[----:B------:R-:W-:Y:S05]  /*8da0*/  BRA `(.L_x_160) ;  /* 0xffffffa4009c7947 */ /* 0x000fea000383ffff */
.L_x_51:
[----:B------:R-:W-:-:S07]  /*8db0*/  MOV R0, UR5 ;  /* 0x0000000500007c02 */ /* 0x000fce0008000f00 */
.L_x_161:
[----:B-1----:R1:W2:Y:S02]  /*8dc0*/  SYNCS.PHASECHK.TRANS64.TRYWAIT P0, [R0+URZ], R3 ;  /* 0x00000003000075a7 */ /* 0x0022a400080011ff */
[----:B--2---:R-:W-:Y:S05]  /*8dd0*/  @!P0 NANOSLEEP.SYNCS 0x989680 ;  /* 0x009896800000895d */ /* 0x004fea0003900000 */
[----:B------:R-:W2:Y:S02]  /*8de0*/  @!P0 SYNCS.PHASECHK.TRANS64 P0, [R0+URZ], R3 ;  /* 0x00000003000085a7 */ /* 0x000ea400080010ff */
[----:B--2---:R-:W-:Y:S05]  /*8df0*/  @!P0 BRA `(.L_x_161) ;  /* 0xfffffffc00f08947 */ /* 0x004fea000383ffff */
[----:B------:R-:W-:Y:S05]  /*8e00*/  BRA `(.L_x_162) ;  /* 0xffffffa400a87947 */ /* 0x000fea000383ffff */
.L_x_52:
[----:B------:R-:W-:-:S07]  /*8e10*/  MOV R0, UR5 ;  /* 0x0000000500007c02 */ /* 0x000fce0008000f00 */
.L_x_163:
[----:B-1----:R1:W2:Y:S02]  /*8e20*/  SYNCS.PHASECHK.TRANS64.TRYWAIT P0, [R0+URZ], R3 ;  /* 0x00000003000075a7 */ /* 0x0022a400080011ff */
[----:B--2---:R-:W-:Y:S05]  /*8e30*/  @!P0 NANOSLEEP.SYNCS 0x989680 ;  /* 0x009896800000895d */ /* 0x004fea0003900000 */
[----:B------:R-:W2:Y:S02]  /*8e40*/  @!P0 SYNCS.PHASECHK.TRANS64 P0, [R0+URZ], R3 ;  /* 0x00000003000085a7 */ /* 0x000ea400080010ff */
[----:B--2---:R-:W-:Y:S05]  /*8e50*/  @!P0 BRA `(.L_x_163) ;  /* 0xfffffffc00f08947 */ /* 0x004fea000383ffff */
[----:B------:R-:W-:Y:S05]  /*8e60*/  BRA `(.L_x_164) ;  /* 0xffffffa400b47947 */ /* 0x000fea000383ffff */
.L_x_53:
[----:B------:R-:W-:-:S07]  /*8e70*/  MOV R0, UR5 ;  /* 0x0000000500007c02 */ /* 0x000fce0008000f00 */
.L_x_165:
[----:B-1----:R1:W2:Y:S02]  /*8e80*/  SYNCS.PHASECHK.TRANS64.TRYWAIT P0, [R0+URZ], R3 ;  /* 0x00000003000075a7 */ /* 0x0022a400080011ff */
[----:B--2---:R-:W-:Y:S05]  /*8e90*/  @!P0 NANOSLEEP.SYNCS 0x989680 ;  /* 0x009896800000895d */ /* 0x004fea0003900000 */
[----:B------:R-:W2:Y:S02]  /*8ea0*/  @!P0 SYNCS.PHASECHK.TRANS64 P0, [R0+URZ], R3 ;  /* 0x00000003000085a7 */ /* 0x000ea400080010ff */
[----:B--2---:R-:W-:Y:S05]  /*8eb0*/  @!P0 BRA `(.L_x_165) ;  /* 0xfffffffc00f08947 */ /* 0x004fea000383ffff */
[----:B------:R-:W-:Y:S05]  /*8ec0*/  BRA `(.L_x_166) ;  /* 0xffffffa400c07947 */ /* 0x000fea000383ffff */
.L_x_54:
[----:B------:R-:W-:-:S07]  /*8ed0*/  MOV R0, UR5 ;  /* 0x0000000500007c02 */ /* 0x000fce0008000f00 */
.L_x_167:
[----:B-1----:R1:W2:Y:S02]  /*8ee0*/  SYNCS.PHASECHK.TRANS64.TRYWAIT P0, [R0+URZ], R3 ;  /* 0x00000003000075a7 */ /* 0x0022a400080011ff */
[----:B--2---:R-:W-:Y:S05]  /*8ef0*/  @!P0 NANOSLEEP.SYNCS 0x989680 ;  /* 0x009896800000895d */ /* 0x004fea0003900000 */
[----:B------:R-:W2:Y:S02]  /*8f00*/  @!P0 SYNCS.PHASECHK.TRANS64 P0, [R0+URZ], R3 ;  /* 0x00000003000085a7 */ /* 0x000ea400080010ff */
[----:B--2---:R-:W-:Y:S05]  /*8f10*/  @!P0 BRA `(.L_x_167) ;  /* 0xfffffffc00f08947 */ /* 0x004fea000383ffff */
[----:B------:R-:W-:Y:S05]  /*8f20*/  BRA `(.L_x_168) ;  /* 0xffffffa400cc7947 */ /* 0x000fea000383ffff */
.L_x_55:
[----:B------:R-:W-:-:S07]  /*8f30*/  MOV R0, UR5 ;  /* 0x0000000500007c02 */ /* 0x000fce0008000f00 */
.L_x_169:
[----:B-1----:R1:W2:Y:S02]  /*8f40*/  SYNCS.PHASECHK.TRANS64.TRYWAIT P0, [R0+URZ], R3 ;  /* 0x00000003000075a7 */ /* 0x0022a400080011ff */
[----:B--2---:R-:W-:Y:S05]  /*8f50*/  @!P0 NANOSLEEP.SYNCS 0x989680 ;  /* 0x009896800000895d */ /* 0x004fea0003900000 */
[----:B------:R-:W2:Y:S02]  /*8f60*/  @!P0 SYNCS.PHASECHK.TRANS64 P0, [R0+URZ], R3 ;  /* 0x00000003000085a7 */ /* 0x000ea400080010ff */
[----:B--2---:R-:W-:Y:S05]  /*8f70*/  @!P0 BRA `(.L_x_169) ;  /* 0xfffffffc00f08947 */ /* 0x004fea000383ffff */
[----:B------:R-:W-:Y:S05]  /*8f80*/  BRA `(.L_x_170) ;  /* 0xffffffa400d87947 */ /* 0x000fea000383ffff */
.L_x_56:
[----:B------:R-:W-:-:S07]  /*8f90*/  MOV R0, UR5 ;  /* 0x0000000500007c02 */ /* 0x000fce0008000f00 */
.L_x_171:
[----:B-1----:R1:W2:Y:S02]  /*8fa0*/  SYNCS.PHASECHK.TRANS64.TRYWAIT P0, [R0+URZ], R3 ;  /* 0x00000003000075a7 */ /* 0x0022a400080011ff */
[----:B--2---:R-:W-:Y:S05]  /*8fb0*/  @!P0 NANOSLEEP.SYNCS 0x989680 ;  /* 0x009896800000895d */ /* 0x004fea0003900000 */
[----:B------:R-:W2:Y:S02]  /*8fc0*/  @!P0 SYNCS.PHASECHK.TRANS64 P0, [R0+URZ], R3 ;  /* 0x00000003000085a7 */ /* 0x000ea400080010ff */
[----:B--2---:R-:W-:Y:S05]  /*8fd0*/  @!P0 BRA `(.L_x_171) ;  /* 0xfffffffc00f08947 */ /* 0x004fea000383ffff */
[----:B------:R-:W-:Y:S05]  /*8fe0*/  BRA `(.L_x_172) ;  /* 0xffffffa400e47947 */ /* 0x000fea000383ffff */
.L_x_57:
[----:B------:R-:W-:-:S07]  /*8ff0*/  MOV R0, UR5 ;  /* 0x0000000500007c02 */ /* 0x000fce0008000f00 */
.L_x_173:
[----:B-1----:R1:W2:Y:S02]  /*9000*/  SYNCS.PHASECHK.TRANS64.TRYWAIT P0, [R0+URZ], R3 ;  /* 0x00000003000075a7 */ /* 0x0022a400080011ff */
[----:B--2---:R-:W-:Y:S05]  /*9010*/  @!P0 NANOSLEEP.SYNCS 0x989680 ;  /* 0x009896800000895d */ /* 0x004fea0003900000 */
[----:B------:R-:W2:Y:S02]  /*9020*/  @!P0 SYNCS.PHASECHK.TRANS64 P0, [R0+URZ], R3 ;  /* 0x00000003000085a7 */ /* 0x000ea400080010ff */
[----:B--2---:R-:W-:Y:S05]  /*9030*/  @!P0 BRA `(.L_x_173) ;  /* 0xfffffffc00f08947 */ /* 0x004fea000383ffff */
[----:B------:R-:W-:Y:S05]  /*9040*/  BRA `(.L_x_174) ;  /* 0xffffffa400f07947 */ /* 0x000fea000383ffff */
.L_x_58:
[----:B------:R-:W-:-:S07]  /*9050*/  MOV R0, UR5 ;  /* 0x0000000500007c02 */ /* 0x000fce0008000f00 */
.L_x_175:
[----:B-1----:R1:W2:Y:S02]  /*9060*/  SYNCS.PHASECHK.TRANS64.TRYWAIT P0, [R0+URZ], R3 ;  /* 0x00000003000075a7 */ /* 0x0022a400080011ff */
[----:B--2---:R-:W-:Y:S05]  /*9070*/  @!P0 NANOSLEEP.SYNCS 0x989680 ;  /* 0x009896800000895d */ /* 0x004fea0003900000 */
[----:B------:R-:W2:Y:S02]  /*9080*/  @!P0 SYNCS.PHASECHK.TRANS64 P0, [R0+URZ], R3 ;  /* 0x00000003000085a7 */ /* 0x000ea400080010ff */
[----:B--2---:R-:W-:Y:S05]  /*9090*/  @!P0 BRA `(.L_x_175) ;  /* 0xfffffffc00f08947 */ /* 0x004fea000383ffff */
[----:B------:R-:W-:Y:S05]  /*90a0*/  BRA `(.L_x_176) ;  /* 0xffffffa400fc7947 */ /* 0x000fea000383ffff */
.L_x_59:
[----:B------:R-:W-:-:S07]  /*90b0*/  MOV R0, UR5 ;  /* 0x0000000500007c02 */ /* 0x000fce0008000f00 */
.L_x_177:
[----:B-1----:R1:W2:Y:S02]  /*90c0*/  SYNCS.PHASECHK.TRANS64.TRYWAIT P0, [R0+URZ], R3 ;  /* 0x00000003000075a7 */ /* 0x0022a400080011ff */
[----:B--2---:R-:W-:Y:S05]  /*90d0*/  @!P0 NANOSLEEP.SYNCS 0x989680 ;  /* 0x009896800000895d */ /* 0x004fea0003900000 */
[----:B------:R-:W2:Y:S02]  /*90e0*/  @!P0 SYNCS.PHASECHK.TRANS64 P0, [R0+URZ], R3 ;  /* 0x00000003000085a7 */ /* 0x000ea400080010ff */
[----:B--2---:R-:W-:Y:S05]  /*90f0*/  @!P0 BRA `(.L_x_177) ;  /* 0xfffffffc00f08947 */ /* 0x004fea000383ffff */
[----:B------:R-:W-:Y:S05]  /*9100*/  BRA `(.L_x_178) ;  /* 0xffffffa800087947 */ /* 0x000fea000383ffff */
.L_x_60:
[----:B------:R-:W-:-:S07]  /*9110*/  MOV R0, UR5 ;  /* 0x0000000500007c02 */ /* 0x000fce0008000f00 */
.L_x_179:
[----:B-1----:R1:W2:Y:S02]  /*9120*/  SYNCS.PHASECHK.TRANS64.TRYWAIT P0, [R0+URZ], R3 ;  /* 0x00000003000075a7 */ /* 0x0022a400080011ff */
[----:B--2---:R-:W-:Y:S05]  /*9130*/  @!P0 NANOSLEEP.SYNCS 0x989680 ;  /* 0x009896800000895d */ /* 0x004fea0003900000 */
[----:B------:R-:W2:Y:S02]  /*9140*/  @!P0 SYNCS.PHASECHK.TRANS64 P0, [R0+URZ], R3 ;  /* 0x00000003000085a7 */ /* 0x000ea400080010ff */
[----:B--2---:R-:W-:Y:S05]  /*9150*/  @!P0 BRA `(.L_x_179) ;  /* 0xfffffffc00f08947 */ /* 0x004fea000383ffff */
[----:B------:R-:W-:Y:S05]  /*9160*/  BRA `(.L_x_180) ;  /* 0xffffffa800147947 */ /* 0x000fea000383ffff */
.L_x_61:
[----:B------:R-:W-:-:S07]  /*9170*/  MOV R0, UR5 ;  /* 0x0000000500007c02 */ /* 0x000fce0008000f00 */
.L_x_181:
[----:B-1----:R1:W2:Y:S02]  /*9180*/  SYNCS.PHASECHK.TRANS64.TRYWAIT P0, [R0+URZ], R3 ;  /* 0x00000003000075a7 */ /* 0x0022a400080011ff */
[----:B--2---:R-:W-:Y:S05]  /*9190*/  @!P0 NANOSLEEP.SYNCS 0x989680 ;  /* 0x009896800000895d */ /* 0x004fea0003900000 */
[----:B------:R-:W2:Y:S02]  /*91a0*/  @!P0 SYNCS.PHASECHK.TRANS64 P0, [R0+URZ], R3 ;  /* 0x00000003000085a7 */ /* 0x000ea400080010ff */
[----:B--2---:R-:W-:Y:S05]  /*91b0*/  @!P0 BRA `(.L_x_181) ;  /* 0xfffffffc00f08947 */ /* 0x004fea000383ffff */
[----:B------:R-:W-:Y:S05]  /*91c0*/  BRA `(.L_x_182) ;  /* 0xffffffa800207947 */ /* 0x000fea000383ffff */
.L_x_62:
[----:B------:R-:W-:-:S07]  /*91d0*/  MOV R0, UR5 ;  /* 0x0000000500007c02 */ /* 0x000fce0008000f00 */
.L_x_183:
[----:B-1----:R1:W2:Y:S02]  /*91e0*/  SYNCS.PHASECHK.TRANS64.TRYWAIT P0, [R0+URZ], R3 ;  /* 0x00000003000075a7 */ /* 0x0022a400080011ff */
[----:B--2---:R-:W-:Y:S05]  /*91f0*/  @!P0 NANOSLEEP.SYNCS 0x989680 ;  /* 0x009896800000895d */ /* 0x004fea0003900000 */
[----:B------:R-:W2:Y:S02]  /*9200*/  @!P0 SYNCS.PHASECHK.TRANS64 P0, [R0+URZ], R3 ;  /* 0x00000003000085a7 */ /* 0x000ea400080010ff */
[----:B--2---:R-:W-:Y:S05]  /*9210*/  @!P0 BRA `(.L_x_183) ;  /* 0xfffffffc00f08947 */ /* 0x004fea000383ffff */
[----:B------:R-:W-:Y:S05]  /*9220*/  BRA `(.L_x_184) ;  /* 0xffffffa8002c7947 */ /* 0x000fea000383ffff */
.L_x_63:
[----:B------:R-:W-:-:S07]  /*9230*/  MOV R0, UR5 ;  /* 0x0000000500007c02 */ /* 0x000fce0008000f00 */
.L_x_185:
[----:B-1----:R1:W2:Y:S02]  /*9240*/  SYNCS.PHASECHK.TRANS64.TRYWAIT P0, [R0+URZ], R3 ;  /* 0x00000003000075a7 */ /* 0x0022a400080011ff */
[----:B--2---:R-:W-:Y:S05]  /*9250*/  @!P0 NANOSLEEP.SYNCS 0x989680 ;  /* 0x009896800000895d */ /* 0x004fea0003900000 */
[----:B------:R-:W2:Y:S02]  /*9260*/  @!P0 SYNCS.PHASECHK.TRANS64 P0, [R0+URZ], R3 ;  /* 0x00000003000085a7 */ /* 0x000ea400080010ff */
[----:B--2---:R-:W-:Y:S05]  /*9270*/  @!P0 BRA `(.L_x_185) ;  /* 0xfffffffc00f08947 */ /* 0x004fea000383ffff */
[----:B------:R-:W-:Y:S05]  /*9280*/  BRA `(.L_x_186) ;  /* 0xffffffa800387947 */ /* 0x000fea000383ffff */
.L_x_64:
[----:B------:R-:W-:-:S07]  /*9290*/  MOV R0, UR5 ;  /* 0x0000000500007c02 */ /* 0x000fce0008000f00 */
.L_x_187:
[----:B-1----:R1:W2:Y:S02]  /*92a0*/  SYNCS.PHASECHK.TRANS64.TRYWAIT P0, [R0+URZ], R3 ;  /* 0x00000003000075a7 */ /* 0x0022a400080011ff */
[----:B--2---:R-:W-:Y:S05]  /*92b0*/  @!P0 NANOSLEEP.SYNCS 0x989680 ;  /* 0x009896800000895d */ /* 0x004fea0003900000 */
[----:B------:R-:W2:Y:S02]  /*92c0*/  @!P0 SYNCS.PHASECHK.TRANS64 P0, [R0+URZ], R3 ;  /* 0x00000003000085a7 */ /* 0x000ea400080010ff */
[----:B--2---:R-:W-:Y:S05]  /*92d0*/  @!P0 BRA `(.L_x_187) ;  /* 0xfffffffc00f08947 */ /* 0x004fea000383ffff */
[----:B------:R-:W-:Y:S05]  /*92e0*/  BRA `(.L_x_188) ;  /* 0xffffffa800447947 */ /* 0x000fea000383ffff */
.L_x_65:
[----:B------:R-:W-:-:S07]  /*92f0*/  MOV R0, UR5 ;  /* 0x0000000500007c02 */ /* 0x000fce0008000f00 */
.L_x_189:
[----:B-1----:R1:W2:Y:S02]  /*9300*/  SYNCS.PHASECHK.TRANS64.TRYWAIT P0, [R0+URZ], R3 ;  /* 0x00000003000075a7 */ /* 0x0022a400080011ff */
[----:B--2---:R-:W-:Y:S05]  /*9310*/  @!P0 NANOSLEEP.SYNCS 0x989680 ;  /* 0x009896800000895d */ /* 0x004fea0003900000 */
[----:B------:R-:W2:Y:S02]  /*9320*/  @!P0 SYNCS.PHASECHK.TRANS64 P0, [R0+URZ], R3 ;  /* 0x00000003000085a7 */ /* 0x000ea400080010ff */
[----:B--2---:R-:W-:Y:S05]  /*9330*/  @!P0 BRA `(.L_x_189) ;  /* 0xfffffffc00f08947 */ /* 0x004fea000383ffff */
[----:B------:R-:W-:Y:S05]  /*9340*/  BRA `(.L_x_190) ;  /* 0xffffffa800507947 */ /* 0x000fea000383ffff */
.L_x_68:
[----:B------:R-:W-:-:S07]  /*9350*/  MOV R4, UR4 ;  /* 0x0000000400047c02 */ /* 0x000fce0008000f00 */
.L_x_191:
[----:B--2---:R2:W3:Y:S02]  /*9360*/  SYNCS.PHASECHK.TRANS64.TRYWAIT P1, [R4+URZ+0x1e8], R6 ;  /* 0x0001e806040075a7 */ /* 0x0044e400080211ff */
[----:B---3--:R-:W-:Y:S05]  /*9370*/  @!P1 NANOSLEEP.SYNCS 0x989680 ;  /* 0x009896800000995d */ /* 0x008fea0003900000 */
[----:B------:R-:W3:Y:S02]  /*9380*/  @!P1 SYNCS.PHASECHK.TRANS64 P1, [R4+URZ+0x1e8], R6 ;  /* 0x0001e806040095a7 */ /* 0x000ee400080210ff */
[----:B---3--:R-:W-:Y:S05]  /*9390*/  @!P1 BRA `(.L_x_191) ;  /* 0xfffffffc00f09947 */ /* 0x008fea000383ffff */
[----:B------:R-:W-:Y:S05]  /*93a0*/  BRA `(.L_x_192) ;  /* 0xffffffa800bc7947 */ /* 0x000fea000383ffff */
.L_x_69:
[----:B--2---:R-:W-:-:S07]  /*93b0*/  MOV R4, UR4 ;  /* 0x0000000400047c02 */ /* 0x004fce0008000f00 */
.L_x_193:
[----:B--2---:R2:W3:Y:S02]  /*93c0*/  SYNCS.PHASECHK.TRANS64.TRYWAIT P1, [R4+URZ+0x1e0], R5 ;  /* 0x0001e005040075a7 */ /* 0x0044e400080211ff */
[----:B---3--:R-:W-:Y:S05]  /*93d0*/  @!P1 NANOSLEEP.SYNCS 0x989680 ;  /* 0x009896800000995d */ /* 0x008fea0003900000 */
[----:B------:R-:W3:Y:S02]  /*93e0*/  @!P1 SYNCS.PHASECHK.TRANS64 P1, [R4+URZ+0x1e0], R5 ;  /* 0x0001e005040095a7 */ /* 0x000ee400080210ff */
[----:B---3--:R-:W-:Y:S05]  /*93f0*/  @!P1 BRA `(.L_x_193) ;  /* 0xfffffffc00f09947 */ /* 0x008fea000383ffff */
[----:B------:R-:W-:Y:S05]  /*9400*/  BRA `(.L_x_194) ;  /* 0xffffffa800c47947 */ /* 0x000fea000383ffff */
.L_x_77:
[----:B------:R-:W-:-:S07]  /*9410*/  MOV R0, UR18 ;  /* 0x0000001200007c02 */ /* 0x000fce0008000f00 */
.L_x_195:
[----:B-1----:R1:W2:Y:S02]  /*9420*/  SYNCS.PHASECHK.TRANS64.TRYWAIT P0, [R0+URZ+0x1e0], R4 ;  /* 0x0001e004000075a7 */ /* 0x0022a400080011ff */
[----:B--2---:R-:W-:Y:S05]  /*9430*/  @!P0 NANOSLEEP.SYNCS 0x989680 ;  /* 0x009896800000895d */ /* 0x004fea0003900000 */
[----:B------:R-:W2:Y:S02]  /*9440*/  @!P0 SYNCS.PHASECHK.TRANS64 P0, [R0+URZ+0x1e0], R4 ;  /* 0x0001e004000085a7 */ /* 0x000ea400080010ff */
[----:B--2---:R-:W-:Y:S05]  /*9450*/  @!P0 BRA `(.L_x_195) ;  /* 0xfffffffc00f08947 */ /* 0x004fea000383ffff */
[----:B------:R-:W-:Y:S05]  /*9460*/  BRA `(.L_x_196) ;  /* 0xffffffb000487947 */ /* 0x000fea000383ffff */
.L_x_78:
[----:B------:R-:W-:-:S07]  /*9470*/  MOV R4, UR23 ;  /* 0x0000001700047c02 */ /* 0x000fce0008000f00 */
.L_x_197:
[----:B-1----:R1:W2:Y:S02]  /*9480*/  SYNCS.PHASECHK.TRANS64.TRYWAIT P0, [R4+URZ+0x200], R0 ;  /* 0x00020000040075a7 */ /* 0x0022a400080011ff */
[----:B--2---:R-:W-:Y:S05]  /*9490*/  @!P0 NANOSLEEP.SYNCS 0x989680 ;  /* 0x009896800000895d */ /* 0x004fea0003900000 */
[----:B------:R-:W2:Y:S02]  /*94a0*/  @!P0 SYNCS.PHASECHK.TRANS64 P0, [R4+URZ+0x200], R0 ;  /* 0x00020000040085a7 */ /* 0x000ea400080010ff */
[----:B--2---:R-:W-:Y:S05]  /*94b0*/  @!P0 BRA `(.L_x_197) ;  /* 0xfffffffc00f08947 */ /* 0x004fea000383ffff */
[----:B------:R-:W-:Y:S05]  /*94c0*/  BRA `(.L_x_198) ;  /* 0xffffffb000647947 */ /* 0x000fea000383ffff */
.L_x_81:
[----:B-1----:R-:W-:Y:S07]  /*94d0*/  MOV R0, UR16 ;  /* 0x0000001000007c02 */ /* 0x002fee0008000f00 */
.L_x_199:
[----:B-1----:R1:W2:Y:S02]  /*94e0*/  SYNCS.PHASECHK.TRANS64.TRYWAIT P0, [R0+URZ], R5 ;  /* 0x00000005000075a7 */ /* 0x0022a400080011ff */
[----:B--2---:R-:W-:Y:S05]  /*94f0*/  @!P0 NANOSLEEP.SYNCS 0x989680 ;  /* 0x009896800000895d */ /* 0x004fea0003900000 */
[----:B------:R-:W2:Y:S02]  /*9500*/  @!P0 SYNCS.PHASECHK.TRANS64 P0, [R0+URZ], R5 ;  /* 0x00000005000085a7 */ /* 0x000ea400080010ff */
[----:B--2---:R-:W-:Y:S05]  /*9510*/  @!P0 BRA `(.L_x_199) ;  /* 0xfffffffc00f08947 */ /* 0x004fea000383ffff */
[----:B------:R-:W-:Y:S05]  /*9520*/  BRA `(.L_x_80) ;  /* 0xffffffb000887947 */ /* 0x000fea000383ffff */
.L_x_84:
[----:B------:R-:W-:-:S07]  /*9530*/  MOV R0, UR4 ;  /* 0x0000000400007c02 */ /* 0x000fce0008000f00 */
.L_x_200:
[----:B-1----:R1:W3:Y:S02]  /*9540*/  SYNCS.PHASECHK.TRANS64.TRYWAIT P0, [R0+URZ], R3 ;  /* 0x00000003000075a7 */ /* 0x0022e400080011ff */
[----:B---3--:R-:W-:Y:S05]  /*9550*/  @!P0 NANOSLEEP.SYNCS 0x989680 ;  /* 0x009896800000895d */ /* 0x008fea0003900000 */
[----:B------:R-:W3:Y:S02]  /*9560*/  @!P0 SYNCS.PHASECHK.TRANS64 P0, [R0+URZ], R3 ;  /* 0x00000003000085a7 */ /* 0x000ee400080010ff */
[----:B---3--:R-:W-:Y:S05]  /*9570*/  @!P0 BRA `(.L_x_200) ;  /* 0xfffffffc00f08947 */ /* 0x008fea000383ffff */
[----:B------:R-:W-:Y:S05]  /*9580*/  BRA `(.L_x_201) ;  /* 0xffffffb400547947 */ /* 0x000fea000383ffff */
.L_x_85:
[----:B------:R-:W-:-:S07]  /*9590*/  MOV R0, UR4 ;  /* 0x0000000400007c02 */ /* 0x000fce0008000f00 */
.L_x_202:
[----:B-1----:R1:W2:Y:S02]  /*95a0*/  SYNCS.PHASECHK.TRANS64.TRYWAIT P0, [R0+URZ], R3 ;  /* 0x00000003000075a7 */ /* 0x0022a400080011ff */
[----:B--2---:R-:W-:Y:S05]  /*95b0*/  @!P0 NANOSLEEP.SYNCS 0x989680 ;  /* 0x009896800000895d */ /* 0x004fea0003900000 */
[----:B------:R-:W2:Y:S02]  /*95c0*/  @!P0 SYNCS.PHASECHK.TRANS64 P0, [R0+URZ], R3 ;  /* 0x00000003000085a7 */ /* 0x000ea400080010ff */
[----:B--2---:R-:W-:Y:S05]  /*95d0*/  @!P0 BRA `(.L_x_202) ;  /* 0xfffffffc00f08947 */ /* 0x004fea000383ffff */
[----:B------:R-:W-:Y:S05]  /*95e0*/  BRA `(.L_x_203) ;  /* 0xffffffb400607947 */ /* 0x000fea000383ffff */
.L_x_90:
[----:B------:R-:W-:Y:S07]  /*95f0*/  MOV R0, UR24 ;  /* 0x0000001800007c02 */ /* 0x000fee0008000f00 */
.L_x_204:
[----:B---3--:R3:W4:Y:S02]  /*9600*/  SYNCS.PHASECHK.TRANS64.TRYWAIT P0, [R0+URZ+0x1e0], R2 ;  /* 0x0001e002000075a7 */ /* 0x00872400080011ff */
[----:B----4-:R-:W-:Y:S05]  /*9610*/  @!P0 NANOSLEEP.SYNCS 0x989680 ;  /* 0x009896800000895d */ /* 0x010fea0003900000 */
[----:B------:R-:W4:Y:S02]  /*9620*/  @!P0 SYNCS.PHASECHK.TRANS64 P0, [R0+URZ+0x1e0], R2 ;  /* 0x0001e002000085a7 */ /* 0x000f2400080010ff */
[----:B----4-:R-:W-:Y:S05]  /*9630*/  @!P0 BRA `(.L_x_204) ;  /* 0xfffffffc00f08947 */ /* 0x010fea000383ffff */
[----:B------:R-:W-:Y:S05]  /*9640*/  BRA `(.L_x_205) ;  /* 0xffffffb8009c7947 */ /* 0x000fea000383ffff */
.L_x_93:
[----:B------:R-:W-:Y:S07]  /*9650*/  MOV R0, UR24 ;  /* 0x0000001800007c02 */ /* 0x000fee0008000f00 */
.L_x_206:
[----:B-1----:R1:W3:Y:S02]  /*9660*/  SYNCS.PHASECHK.TRANS64.TRYWAIT P2, [R0+URZ+0x1d8], R2 ;  /* 0x0001d802000075a7 */ /* 0x0022e400080411ff */
[----:B---3--:R-:W-:Y:S05]  /*9670*/  @!P2 NANOSLEEP.SYNCS 0x989680 ;  /* 0x009896800000a95d */ /* 0x008fea0003900000 */
[----:B------:R-:W3:Y:S02]  /*9680*/  @!P2 SYNCS.PHASECHK.TRANS64 P2, [R0+URZ+0x1d8], R2 ;  /* 0x0001d8020000a5a7 */ /* 0x000ee400080410ff */
[----:B---3--:R-:W-:Y:S05]  /*9690*/  @!P2 BRA `(.L_x_206) ;  /* 0xfffffffc00f0a947 */ /* 0x008fea000383ffff */
[----:B------:R-:W-:Y:S05]  /*96a0*/  BRA `(.L_x_92) ;  /* 0xffffffbc00fc7947 */ /* 0x000fea000383ffff */
.L_x_96:
[----:B------:R-:W-:Y:S07]  /*96b0*/  MOV R2, UR7 ;  /* 0x0000000700027c02 */ /* 0x000fee0008000f00 */
.L_x_207:
[----:B-1----:R1:W3:Y:S02]  /*96c0*/  SYNCS.PHASECHK.TRANS64.TRYWAIT P1, [R2+URZ+0x1b8], R8 ;  /* 0x0001b808020075a7 */ /* 0x0022e400080211ff */
[----:B---3--:R-:W-:Y:S05]  /*96d0*/  @!P1 NANOSLEEP.SYNCS 0x989680 ;  /* 0x009896800000995d */ /* 0x008fea0003900000 */
[----:B------:R-:W3:Y:S02]  /*96e0*/  @!P1 SYNCS.PHASECHK.TRANS64 P1, [R2+URZ+0x1b8], R8 ;  /* 0x0001b808020095a7 */ /* 0x000ee400080210ff */
[----:B---3--:R-:W-:Y:S05]  /*96f0*/  @!P1 BRA `(.L_x_207) ;  /* 0xfffffffc00f09947 */ /* 0x008fea000383ffff */
[----:B------:R-:W-:Y:S05]  /*9700*/  BRA `(.L_x_208) ;  /* 0xffffffc000b87947 */ /* 0x000fea000383ffff */
.L_x_97:
[----:B------:R-:W-:Y:S07]  /*9710*/  MOV R0, UR4 ;  /* 0x0000000400007c02 */ /* 0x000fee0008000f00 */
.L_x_209:
[----:B-1----:R1:W3:Y:S02]  /*9720*/  SYNCS.PHASECHK.TRANS64.TRYWAIT P0, [R0+URZ+0x1b8], R2 ;  /* 0x0001b802000075a7 */ /* 0x0022e400080011ff */
[----:B---3--:R-:W-:Y:S05]  /*9730*/  @!P0 NANOSLEEP.SYNCS 0x989680 ;  /* 0x009896800000895d */ /* 0x008fea0003900000 */
[----:B------:R-:W3:Y:S02]  /*9740*/  @!P0 SYNCS.PHASECHK.TRANS64 P0, [R0+URZ+0x1b8], R2 ;  /* 0x0001b802000085a7 */ /* 0x000ee400080010ff */
[----:B---3--:R-:W-:Y:S05]  /*9750*/  @!P0 BRA `(.L_x_209) ;  /* 0xfffffffc00f08947 */ /* 0x008fea000383ffff */
[----:B------:R-:W-:Y:S05]  /*9760*/  BRA `(.L_x_210) ;  /* 0xffffffc400287947 */ /* 0x000fea000383ffff */
.L_x_99:
[----:B------:R-:W-:-:S07]  /*9770*/  MOV R0, UR4 ;  /* 0x0000000400007c02 */ /* 0x000fce0008000f00 */
.L_x_211:
[----:B-1----:R1:W4:Y:S02]  /*9780*/  SYNCS.PHASECHK.TRANS64.TRYWAIT P0, [R0+URZ], R2 ;  /* 0x00000002000075a7 */ /* 0x00232400080011ff */
[----:B----4-:R-:W-:Y:S05]  /*9790*/  @!P0 NANOSLEEP.SYNCS 0x989680 ;  /* 0x009896800000895d */ /* 0x010fea0003900000 */
[----:B------:R-:W4:Y:S02]  /*97a0*/  @!P0 SYNCS.PHASECHK.TRANS64 P0, [R0+URZ], R2 ;  /* 0x00000002000085a7 */ /* 0x000f2400080010ff */
[----:B----4-:R-:W-:Y:S05]  /*97b0*/  @!P0 BRA `(.L_x_211) ;  /* 0xfffffffc00f08947 */ /* 0x010fea000383ffff */
[----:B------:R-:W-:Y:S05]  /*97c0*/  BRA `(.L_x_212) ;  /* 0xffffffc400b47947 */ /* 0x000fea000383ffff */
.L_x_100:
[----:B------:R-:W-:-:S07]  /*97d0*/  MOV R0, UR5 ;  /* 0x0000000500007c02 */ /* 0x000fce0008000f00 */
.L_x_213:
[----:B-1----:R1:W3:Y:S02]  /*97e0*/  SYNCS.PHASECHK.TRANS64.TRYWAIT P0, [R0+URZ], R2 ;  /* 0x00000002000075a7 */ /* 0x0022e400080011ff */
[----:B---3--:R-:W-:Y:S05]  /*97f0*/  @!P0 NANOSLEEP.SYNCS 0x989680 ;  /* 0x009896800000895d */ /* 0x008fea0003900000 */
[----:B------:R-:W3:Y:S02]  /*9800*/  @!P0 SYNCS.PHASECHK.TRANS64 P0, [R0+URZ], R2 ;  /* 0x00000002000085a7 */ /* 0x000ee400080010ff */
[----:B---3--:R-:W-:Y:S05]  /*9810*/  @!P0 BRA `(.L_x_213) ;  /* 0xfffffffc00f08947 */ /* 0x008fea000383ffff */
[----:B------:R-:W-:Y:S05]  /*9820*/  BRA `(.L_x_214) ;  /* 0xffffffc400c07947 */ /* 0x000fea000383ffff */
.L_x_102:
[----:B------:R-:W-:Y:S07]  /*9830*/  MOV R0, UR49 ;  /* 0x0000003100007c02 */ /* 0x000fee0008000f00 */
.L_x_215:
[----:B-1----:R1:W2:Y:S02]  /*9840*/  SYNCS.PHASECHK.TRANS64.TRYWAIT P0, [R0+URZ+0x1e0], R2 ;  /* 0x0001e002000075a7 */ /* 0x0022a400080011ff */
[----:B--2---:R-:W-:Y:S05]  /*9850*/  @!P0 NANOSLEEP.SYNCS 0x989680 ;  /* 0x009896800000895d */ /* 0x004fea0003900000 */
[----:B------:R-:W2:Y:S02]  /*9860*/  @!P0 SYNCS.PHASECHK.TRANS64 P0, [R0+URZ+0x1e0], R2 ;  /* 0x0001e002000085a7 */ /* 0x000ea400080010ff */
[----:B--2---:R-:W-:Y:S05]  /*9870*/  @!P0 BRA `(.L_x_215) ;  /* 0xfffffffc00f08947 */ /* 0x004fea000383ffff */
[----:B------:R-:W-:Y:S05]  /*9880*/  BRA `(.L_x_216) ;  /* 0xffffffc800ac7947 */ /* 0x000fea000383ffff */
.L_x_112:
[----:B-1----:R1:W2:Y:S02]  /*9890*/  SYNCS.PHASECHK.TRANS64.TRYWAIT P1, [R0+URZ+0x1a0], R4 ;  /* 0x0001a004000075a7 */ /* 0x0022a400080211ff */
[----:B--2---:R-:W-:Y:S05]  /*98a0*/  @!P1 NANOSLEEP.SYNCS 0x989680 ;  /* 0x009896800000995d */ /* 0x004fea0003900000 */
[----:B------:R-:W2:Y:S02]  /*98b0*/  @!P1 SYNCS.PHASECHK.TRANS64 P1, [R0+URZ+0x1a0], R4 ;  /* 0x0001a004000095a7 */ /* 0x000ea400080210ff */
[----:B--2---:R-:W-:Y:S05]  /*98c0*/  @!P1 BRA `(.L_x_112) ;  /* 0xfffffffc00f09947 */ /* 0x004fea000383ffff */
[----:B------:R-:W-:Y:S05]  /*98d0*/  BRA `(.L_x_111) ;  /* 0xffffffd800747947 */ /* 0x000fea000383ffff */
.L_x_114:
[----:B--2---:R2:W3:Y:S02]  /*98e0*/  SYNCS.PHASECHK.TRANS64.TRYWAIT P0, [R27+URZ+0x1f0], R3 ;  /* 0x0001f0031b0075a7 */ /* 0x0044e400080011ff */
[----:B---3--:R-:W-:Y:S05]  /*98f0*/  @!P0 NANOSLEEP.SYNCS 0x989680 ;  /* 0x009896800000895d */ /* 0x008fea0003900000 */
[----:B------:R-:W3:Y:S02]  /*9900*/  @!P0 SYNCS.PHASECHK.TRANS64 P0, [R27+URZ+0x1f0], R3 ;  /* 0x0001f0031b0085a7 */ /* 0x000ee400080010ff */
[----:B---3--:R-:W-:Y:S05]  /*9910*/  @!P0 BRA `(.L_x_114) ;  /* 0xfffffffc00f08947 */ /* 0x008fea000383ffff */
[----:B------:R-:W-:Y:S05]  /*9920*/  BRA `(.L_x_113) ;  /* 0xffffffd800c47947 */ /* 0x000fea000383ffff */
.L_x_125:
[----:B-1----:R1:W2:Y:S02]  /*9930*/  SYNCS.PHASECHK.TRANS64.TRYWAIT P0, [R3+URZ+0x1a0], R65 ;  /* 0x0001a041030075a7 */ /* 0x0022a400080011ff */
[----:B--2---:R-:W-:Y:S05]  /*9940*/  @!P0 NANOSLEEP.SYNCS 0x989680 ;  /* 0x009896800000895d */ /* 0x004fea0003900000 */
[----:B------:R-:W2:Y:S02]  /*9950*/  @!P0 SYNCS.PHASECHK.TRANS64 P0, [R3+URZ+0x1a0], R65 ;  /* 0x0001a041030085a7 */ /* 0x000ea400080010ff */
[----:B--2---:R-:W-:Y:S05]  /*9960*/  @!P0 BRA `(.L_x_125) ;  /* 0xfffffffc00f08947 */ /* 0x004fea000383ffff */
[----:B------:R-:W-:Y:S05]  /*9970*/  BRA `(.L_x_124) ;  /* 0xffffffe000e47947 */ /* 0x000fea000383ffff */
        .weak           $__internal_0_$__cuda_sm10x_tcgen05_guardrail_trap_col_being_dealloced_not_returned_by_alloc
        .type           $__internal_0_$__cuda_sm10x_tcgen05_guardrail_trap_col_being_dealloced_not_returned_by_alloc,@function
        .size           $__internal_0_$__cuda_sm10x_tcgen05_guardrail_trap_col_being_dealloced_not_returned_by_alloc,($__internal_1_$__cuda_sm10x_tcgen05_guardrail_trap_phase_invalid_during_alloc - $__internal_0_$__cuda_sm10x_tcgen05_guardrail_trap_col_being_dealloced_not_returned_by_alloc)
$__internal_0_$__cuda_sm10x_tcgen05_guardrail_trap_col_being_dealloced_not_returned_by_alloc:
[----:B------:R-:W-:Y:S05]  /*9980*/  BPT.TRAP 0x1 ;  /* 0x000000040000795c */ /* 0x000fea0000300000 */
[----:B------:R-:W-:-:S04]  /*9990*/  MOV R3, 0x0 ;  /* 0x0000000000037802 */ /* 0x000fc80000000f00 */
[----:B------:R-:W-:Y:S05]  /*99a0*/  RET.REL.NODEC R2 `(_ZN7cutlass13device_kernelINS_4conv6kernel13ConvUniversalINS1_16ConvProblemShapeILNS1_8OperatorE0ELi3EEENS1_10collective14CollectiveConvINS1_47MainloopSm100TmaUmmaWarpSpecializedImplicitGemmILS5_0ELi26ELi3ELi1ELi2EN4cute5tupleIJNSA_1CILi2EEENSC_ILi1EEESE_EEEEENSB_IJNSC_ILi64EEESH_NSB_IJNSC_ILi32EEEEEEEEENS_6half_tESL_NSA_8TiledMMAINSA_8MMA_AtomIJNSA_20SM100_MMA_F16BF16_SSISL_SL_fLi64ELi64ELNSA_4UMMA5MajorE0ELSQ_0ELNSP_7ScaleInE0ELSR_0EEEEEENSA_6LayoutINSB_IJSE_SE_SE_EEENSB_IJNSC_ILi0EEESW_SW_EEEEENSB_IJNSA_10UnderscoreESZ_SZ_EEEEENS7_6detail27Sm100ImplicitGemmTileTraitsINSA_20SM90_TMA_LOAD_IM2COLENSA_14ComposedLayoutINSA_7SwizzleILi2ELi4ELi3EEENSA_18smem_ptr_flag_bitsILi16EEENSU_INSB_IJNSC_ILi8EEESI_EEENSB_IJSI_SE_EEEEEEEvEENS13_INSA_23SM90_TMA_LOAD_MULTICASTES1E_vEEEENS_8epilogue10collective18CollectiveEpilogueINS1J_23Sm100TmaWarpSpecializedILi3ELi2ELi16ELb1ELb0EEEJSK_NSB_IJNSU_ISH_SE_EENSU_ISI_SE_EEEEESL_NSB_IJNSB_IJllllEEESE_SW_EEESL_S1S_NS1J_6fusion15FusionCallbacksIS1N_NS1T_17LinearCombinationISL_fSL_fLNS_15FloatRoundStyleE2EEESK_S1Q_JEEENSA_5SM1004TMEM4LOAD26SM100_TMEM_LOAD_16dp256b4xES14_S1E_NSA_17SM75_U32x4_LDSM_NENSA_21SM90_TMA_STORE_IM2COLES1E_NSA_17SM90_U32x4_STSM_NENSA_39AutoVectorizingCopyWithAssumedAlignmentILi128EEEEEEvvEEEEvNT_6ParamsE) ;  /* 0xffffff6402947950 */ /* 0x000fea0003c3ffff */
        .weak           $__internal_1_$__cuda_sm10x_tcgen05_guardrail_trap_phase_invalid_during_alloc
        .type           $__internal_1_$__cuda_sm10x_tcgen05_guardrail_trap_phase_invalid_during_alloc,@function
        .size           $__internal_1_$__cuda_sm10x_tcgen05_guardrail_trap_phase_invalid_during_alloc,($__internal_2_$__cuda_sm10x_tcgen05_guardrail_trap_unallocated_columns_being_dealloced - $__internal_1_$__cuda_sm10x_tcgen05_guardrail_trap_phase_invalid_during_alloc)
$__internal_1_$__cuda_sm10x_tcgen05_guardrail_trap_phase_invalid_during_alloc:
[----:B------:R-:W-:Y:S05]  /*99b0*/  BPT.TRAP 0x1 ;  /* 0x000000040000795c */ /* 0x000fea0000300000 */
[----:B------:R-:W-:-:S04]  /*99c0*/  HFMA2 R3, -RZ, RZ, 0, 0 ;  /* 0x00000000ff037431 */ /* 0x000fc800000001ff */
[----:B------:R-:W-:Y:S05]  /*99d0*/  RET.REL.NODEC R2 `(_ZN7cutlass13device_kernelINS_4conv6kernel13ConvUniversalINS1_16ConvProblemShapeILNS1_8OperatorE0ELi3EEENS1_10collective14CollectiveConvINS1_47MainloopSm100TmaUmmaWarpSpecializedImplicitGemmILS5_0ELi26ELi3ELi1ELi2EN4cute5tupleIJNSA_1CILi2EEENSC_ILi1EEESE_EEEEENSB_IJNSC_ILi64EEESH_NSB_IJNSC_ILi32EEEEEEEEENS_6half_tESL_NSA_8TiledMMAINSA_8MMA_AtomIJNSA_20SM100_MMA_F16BF16_SSISL_SL_fLi64ELi64ELNSA_4UMMA5MajorE0ELSQ_0ELNSP_7ScaleInE0ELSR_0EEEEEENSA_6LayoutINSB_IJSE_SE_SE_EEENSB_IJNSC_ILi0EEESW_SW_EEEEENSB_IJNSA_10UnderscoreESZ_SZ_EEEEENS7_6detail27Sm100ImplicitGemmTileTraitsINSA_20SM90_TMA_LOAD_IM2COLENSA_14ComposedLayoutINSA_7SwizzleILi2ELi4ELi3EEENSA_18smem_ptr_flag_bitsILi16EEENSU_INSB_IJNSC_ILi8EEESI_EEENSB_IJSI_SE_EEEEEEEvEENS13_INSA_23SM90_TMA_LOAD_MULTICASTES1E_vEEEENS_8epilogue10collective18CollectiveEpilogueINS1J_23Sm100TmaWarpSpecializedILi3ELi2ELi16ELb1ELb0EEEJSK_NSB_IJNSU_ISH_SE_EENSU_ISI_SE_EEEEESL_NSB_IJNSB_IJllllEEESE_SW_EEESL_S1S_NS1J_6fusion15FusionCallbacksIS1N_NS1T_17LinearCombinationISL_fSL_fLNS_15FloatRoundStyleE2EEESK_S1Q_JEEENSA_5SM1004TMEM4LOAD26SM100_TMEM_LOAD_16dp256b4xES14_S1E_NSA_17SM75_U32x4_LDSM_NENSA_21SM90_TMA_STORE_IM2COLES1E_NSA_17SM90_U32x4_STSM_NENSA_39AutoVectorizingCopyWithAssumedAlignmentILi128EEEEEEvvEEEEvNT_6ParamsE) ;  /* 0xffffff6402887950 */ /* 0x000fea0003c3ffff */
        .weak           $__internal_2_$__cuda_sm10x_tcgen05_guardrail_trap_unallocated_columns_being_dealloced
        .type           $__internal_2_$__cuda_sm10x_tcgen05_guardrail_trap_unallocated_columns_being_dealloced,@function
        .size           $__internal_2_$__cuda_sm10x_tcgen05_guardrail_trap_unallocated_columns_being_dealloced,(.L_x_218 - $__internal_2_$__cuda_sm10x_tcgen05_guardrail_trap_unallocated_columns_being_dealloced)
$__internal_2_$__cuda_sm10x_tcgen05_guardrail_trap_unallocated_columns_being_dealloced:
[----:B------:R-:W-:Y:S05]  /*99e0*/  BPT.TRAP 0x1 ;  /* 0x000000040000795c */ /* 0x000fea0000300000 */
[----:B------:R-:W-:-:S04]  /*99f0*/  MOV R3, 0x0 ;  /* 0x0000000000037802 */ /* 0x000fc80000000f00 */
[----:B------:R-:W-:Y:S05]  /*9a00*/  RET.REL.NODEC R2 `(_ZN7cutlass13device_kernelINS_4conv6kernel13ConvUniversalINS1_16ConvProblemShapeILNS1_8OperatorE0ELi3EEENS1_10collective14CollectiveConvINS1_47MainloopSm100TmaUmmaWarpSpecializedImplicitGemmILS5_0ELi26ELi3ELi1ELi2EN4cute5tupleIJNSA_1CILi2EEENSC_ILi1EEESE_EEEEENSB_IJNSC_ILi64EEESH_NSB_IJNSC_ILi32EEEEEEEEENS_6half_tESL_NSA_8TiledMMAINSA_8MMA_AtomIJNSA_20SM100_MMA_F16BF16_SSISL_SL_fLi64ELi64ELNSA_4UMMA5MajorE0ELSQ_0ELNSP_7ScaleInE0ELSR_0EEEEEENSA_6LayoutINSB_IJSE_SE_SE_EEENSB_IJNSC_ILi0EEESW_SW_EEEEENSB_IJNSA_10UnderscoreESZ_SZ_EEEEENS7_6detail27Sm100ImplicitGemmTileTraitsINSA_20SM90_TMA_LOAD_IM2COLENSA_14ComposedLayoutINSA_7SwizzleILi2ELi4ELi3EEENSA_18smem_ptr_flag_bitsILi16EEENSU_INSB_IJNSC_ILi8EEESI_EEENSB_IJSI_SE_EEEEEEEvEENS13_INSA_23SM90_TMA_LOAD_MULTICASTES1E_vEEEENS_8epilogue10collective18CollectiveEpilogueINS1J_23Sm100TmaWarpSpecializedILi3ELi2ELi16ELb1ELb0EEEJSK_NSB_IJNSU_ISH_SE_EENSU_ISI_SE_EEEEESL_NSB_IJNSB_IJllllEEESE_SW_EEESL_S1S_NS1J_6fusion15FusionCallbacksIS1N_NS1T_17LinearCombinationISL_fSL_fLNS_15FloatRoundStyleE2EEESK_S1Q_JEEENSA_5SM1004TMEM4LOAD26SM100_TMEM_LOAD_16dp256b4xES14_S1E_NSA_17SM75_U32x4_LDSM_NENSA_21SM90_TMA_STORE_IM2COLES1E_NSA_17SM90_U32x4_STSM_NENSA_39AutoVectorizingCopyWithAssumedAlignmentILi128EEEEEEvvEEEEvNT_6ParamsE) ;  /* 0xffffff64027c7950 */ /* 0x000fea0003c3ffff */
.L_x_217:
[----:B------:R-:W-:-:S00]  /*9a10*/  BRA `(.L_x_217) ;  /* 0xfffffffc00fc7947 */ /* 0x000fc0000383ffff */
[----:B------:R-:W-:-:S00]  /*9a20*/  NOP ;  /* 0x0000000000007918 */ /* 0x000fc00000000000 */
        /* <DEDUP_REMOVED lines=13> */
.L_x_218:


//--------------------- .nv.global.init           --------------------------
	.section	.nv.global.init,"aw",@progbits
.nv.global.init:
	.type		$str$29,@object
	.size		$str$29,($str$30 - $str$29)
$str$29:
        /*0000*/ 	.byte	0x28, 0x61, 0x64, 0x64, 0x72, 0x65, 0x73, 0x73, 0x20, 0x26, 0x20, 0x6d, 0x61, 0x73, 0x6b, 0x29
        /*0010*/ 	.byte	0x20, 0x3d, 0x3d, 0x20, 0x30, 0x00
	.type		$str$30,@object
	.size		$str$30,($str$28 - $str$30)
$str$30:
        /*0016*/ 	.byte	0x2f, 0x74, 0x6d, 0x70, 0x2f, 0x63, 0x75, 0x74, 0x6c, 0x61, 0x73, 0x73, 0x5f, 0x73, 0x77, 0x65
        /*0026*/ 	.byte	0x65, 0x70, 0x5f, 0x73, 0x72, 0x63, 0x2f, 0x69, 0x6e, 0x63, 0x6c, 0x75, 0x64, 0x65, 0x2f, 0x63
        /*0036*/ 	.byte	0x75, 0x74, 0x65, 0x2f, 0x70, 0x6f, 0x69, 0x6e, 0x74, 0x65, 0x72, 0x5f, 0x66, 0x6c, 0x61, 0x67
        /*0046*/ 	.byte	0x67, 0x65, 0x64, 0x2e, 0x68, 0x70, 0x70, 0x00
	.type		$str$28,@object
	.size		$str$28,($str$27 - $str$28)
$str$28:
        /*004e*/ 	.byte	0x2f, 0x74, 0x6d, 0x70, 0x2f, 0x63, 0x75, 0x74, 0x6c, 0x61, 0x73, 0x73, 0x5f, 0x73, 0x77, 0x65
        /*005e*/ 	.byte	0x65, 0x70, 0x5f, 0x73, 0x72, 0x63, 0x2f, 0x69, 0x6e, 0x63, 0x6c, 0x75, 0x64, 0x65, 0x2f, 0x63
        /*006e*/ 	.byte	0x75, 0x74, 0x65, 0x2f, 0x61, 0x74, 0x6f, 0x6d, 0x2f, 0x63, 0x6f, 0x70, 0x79, 0x5f, 0x74, 0x72
        /*007e*/ 	.byte	0x61, 0x69, 0x74, 0x73, 0x5f, 0x73, 0x6d, 0x31, 0x30, 0x30, 0x2e, 0x68, 0x70, 0x70, 0x00
	.type		$str$27,@object
	.size		$str$27,(__unnamed_1 - $str$27)
$str$27:
        /*008d*/ 	.byte	0x28, 0x28, 0x75, 0x69, 0x6e, 0x74, 0x33, 0x32, 0x5f, 0x74, 0x28, 0x74, 0x68, 0x72, 0x65, 0x61
        /*009d*/ 	.byte	0x64, 0x49, 0x64, 0x78, 0x2e, 0x78, 0x29, 0x20, 0x2f, 0x20, 0x33, 0x32, 0x29, 0x20, 0x25, 0x20
        /*00ad*/ 	.byte	0x34, 0x29, 0x20, 0x3d, 0x3d, 0x20, 0x28, 0x28, 0x28, 0x74, 0x6d, 0x65, 0x6d, 0x5f, 0x61, 0x64
        /*00bd*/ 	.byte	0x64, 0x72, 0x20, 0x3e, 0x3e, 0x20, 0x31, 0x36, 0x29, 0x20, 0x2f, 0x20, 0x33, 0x32, 0x29, 0x20
        /*00cd*/ 	.byte	0x25, 0x20, 0x34, 0x29, 0x00
	.type		__unnamed_1,@object
	.size		__unnamed_1,(__unnamed_2 - __unnamed_1)
__unnamed_1:
        /*00d2*/ 	.byte	0x61, 0x75, 0x74, 0x6f, 0x20, 0x63, 0x75, 0x74, 0x65, 0x3a, 0x3a, 0x61, 0x73, 0x5f, 0x70, 0x6f
        /* <DEDUP_REMOVED lines=24> */
        /*0262*/ 	.byte	0x3e, 0x3e, 0x3e, 0x5d, 0x00
	.type		__unnamed_2,@object
	.size		__unnamed_2,(.L_2 - __unnamed_2)
__unnamed_2:
        /* <DEDUP_REMOVED lines=46> */
.L_2:


//--------------------- .nv.shared._ZN7cutlass13device_kernelINS_4conv6kernel13ConvUniversalINS1_16ConvProblemShapeILNS1_8OperatorE0ELi3EEENS1_10collective14CollectiveConvINS1_47MainloopSm100TmaUmmaWarpSpecializedImplicitGemmILS5_0ELi26ELi3ELi1ELi2EN4cute5tupleIJNSA_1CILi2EEENSC_ILi1EEESE_EEEEENSB_IJNSC_ILi64EEESH_NSB_IJNSC_ILi32EEEEEEEEENS_6half_tESL_NSA_8TiledMMAINSA_8MMA_AtomIJNSA_20SM100_MMA_F16BF16_SSISL_SL_fLi64ELi64ELNSA_4UMMA5MajorE0ELSQ_0ELNSP_7ScaleInE0ELSR_0EEEEEENSA_6LayoutINSB_IJSE_SE_SE_EEENSB_IJNSC_ILi0EEESW_SW_EEEEENSB_IJNSA_10UnderscoreESZ_SZ_EEEEENS7_6detail27Sm100ImplicitGemmTileTraitsINSA_20SM90_TMA_LOAD_IM2COLENSA_14ComposedLayoutINSA_7SwizzleILi2ELi4ELi3EEENSA_18smem_ptr_flag_bitsILi16EEENSU_INSB_IJNSC_ILi8EEESI_EEENSB_IJSI_SE_EEEEEEEvEENS13_INSA_23SM90_TMA_LOAD_MULTICASTES1E_vEEEENS_8epilogue10collective18CollectiveEpilogueINS1J_23Sm100TmaWarpSpecializedILi3ELi2ELi16ELb1ELb0EEEJSK_NSB_IJNSU_ISH_SE_EENSU_ISI_SE_EEEEESL_NSB_IJNSB_IJllllEEESE_SW_EEESL_S1S_NS1J_6fusion15FusionCallbacksIS1N_NS1T_17LinearCombinationISL_fSL_fLNS_15FloatRoundStyleE2EEESK_S1Q_JEEENSA_5SM1004TMEM4LOAD26SM100_TMEM_LOAD_16dp256b4xES14_S1E_NSA_17SM75_U32x4_LDSM_NENSA_21SM90_TMA_STORE_IM2COLES1E_NSA_17SM90_U32x4_STSM_NENSA_39AutoVectorizingCopyWithAssumedAlignmentILi128EEEEEEvvEEEEvNT_6ParamsE --------------------------
	.section	.nv.shared._ZN7cutlass13device_kernelINS_4conv6kernel13ConvUniversalINS1_16ConvProblemShapeILNS1_8OperatorE0ELi3EEENS1_10collective14CollectiveConvINS1_47MainloopSm100TmaUmmaWarpSpecializedImplicitGemmILS5_0ELi26ELi3ELi1ELi2EN4cute5tupleIJNSA_1CILi2EEENSC_ILi1EEESE_EEEEENSB_IJNSC_ILi64EEESH_NSB_IJNSC_ILi32EEEEEEEEENS_6half_tESL_NSA_8TiledMMAINSA_8MMA_AtomIJNSA_20SM100_MMA_F16BF16_SSISL_SL_fLi64ELi64ELNSA_4UMMA5MajorE0ELSQ_0ELNSP_7ScaleInE0ELSR_0EEEEEENSA_6LayoutINSB_IJSE_SE_SE_EEENSB_IJNSC_ILi0EEESW_SW_EEEEENSB_IJNSA_10UnderscoreESZ_SZ_EEEEENS7_6detail27Sm100ImplicitGemmTileTraitsINSA_20SM90_TMA_LOAD_IM2COLENSA_14ComposedLayoutINSA_7SwizzleILi2ELi4ELi3EEENSA_18smem_ptr_flag_bitsILi16EEENSU_INSB_IJNSC_ILi8EEESI_EEENSB_IJSI_SE_EEEEEEEvEENS13_INSA_23SM90_TMA_LOAD_MULTICASTES1E_vEEEENS_8epilogue10collective18CollectiveEpilogueINS1J_23Sm100TmaWarpSpecializedILi3ELi2ELi16ELb1ELb0EEEJSK_NSB_IJNSU_ISH_SE_EENSU_ISI_SE_EEEEESL_NSB_IJNSB_IJllllEEESE_SW_EEESL_S1S_NS1J_6fusion15FusionCallbacksIS1N_NS1T_17LinearCombinationISL_fSL_fLNS_15FloatRoundStyleE2EEESK_S1Q_JEEENSA_5SM1004TMEM4LOAD26SM100_TMEM_LOAD_16dp256b4xES14_S1E_NSA_17SM75_U32x4_LDSM_NENSA_21SM90_TMA_STORE_IM2COLES1E_NSA_17SM90_U32x4_STSM_NENSA_39AutoVectorizingCopyWithAssumedAlignmentILi128EEEEEEvvEEEEvNT_6ParamsE,"aw",@nobits
	.sectionflags	@""
	.align	16
	.zero		1024


//--------------------- .nv.shared.reserved.0     --------------------------
	.section	.nv.shared.reserved.0,"aw",@nobits
	.weak		__nv_reservedSMEM_offset_0_alias
	.size		__nv_reservedSMEM_offset_0_alias, 0, 64
	.other		__nv_reservedSMEM_offset_0_alias,@"STO_CUDA_RESERVED_SHARED STV_DEFAULT"
__nv_reservedSMEM_offset_0_alias:
	.zero		0
.nv.shared.reserved.0:
	.zero		64
	.weak		__nv_reservedSMEM_tcgen05_partition
	.type		__nv_reservedSMEM_tcgen05_partition,@object
	.size		__nv_reservedSMEM_tcgen05_partition,(.L_0 - __nv_reservedSMEM_tcgen05_partition)
__nv_reservedSMEM_tcgen05_partition:
	.zero		32
.L_0:


//--------------------- .nv.global                --------------------------
	.section	.nv.global,"aw",@nobits
.nv.global:
	.type		_ZN39_INTERNAL_ca786fa4_4_k_cu_4c8be254_33174cute1_E,@object
	.size		_ZN39_INTERNAL_ca786fa4_4_k_cu_4c8be254_33174cute1_E,(_ZN39_INTERNAL_ca786fa4_4_k_cu_4c8be254_33174cuda3std3__45__cpo6cbeginE - _ZN39_INTERNAL_ca786fa4_4_k_cu_4c8be254_33174cute1_E)
_ZN39_INTERNAL_ca786fa4_4_k_cu_4c8be254_33174cute1_E:
	.zero		1
	.type		_ZN39_INTERNAL_ca786fa4_4_k_cu_4c8be254_33174cuda3std3__45__cpo6cbeginE,@object
	.size		_ZN39_INTERNAL_ca786fa4_4_k_cu_4c8be254_33174cuda3std3__45__cpo6cbeginE,(_ZN39_INTERNAL_ca786fa4_4_k_cu_4c8be254_33174cuda3std3__48in_placeE - _ZN39_INTERNAL_ca786fa4_4_k_cu_4c8be254_33174cuda3std3__45__cpo6cbeginE)
_ZN39_INTERNAL_ca786fa4_4_k_cu_4c8be254_33174cuda3std3__45__cpo6cbeginE:
	.zero		1
	.type		_ZN39_INTERNAL_ca786fa4_4_k_cu_4c8be254_33174cuda3std3__48in_placeE,@object
	.size		_ZN39_INTERNAL_ca786fa4_4_k_cu_4c8be254_33174cuda3std3__48in_placeE,(_ZN39_INTERNAL_ca786fa4_4_k_cu_4c8be254_33174cuda3std6ranges3__45__cpo9iter_moveE - _ZN39_INTERNAL_ca786fa4_4_k_cu_4c8be254_33174cuda3std3__48in_placeE)
_ZN39_INTERNAL_ca786fa4_4_k_cu_4c8be254_33174cuda3std3__48in_placeE:
	.zero		1
	.type		_ZN39_INTERNAL_ca786fa4_4_k_cu_4c8be254_33174cuda3std6ranges3__45__cpo9iter_moveE,@object
	.size		_ZN39_INTERNAL_ca786fa4_4_k_cu_4c8be254_33174cuda3std6ranges3__45__cpo9iter_moveE,(_ZN39_INTERNAL_ca786fa4_4_k_cu_4c8be254_33174cuda3std3__45__cpo5beginE - _ZN39_INTERNAL_ca786fa4_4_k_cu_4c8be254_33174cuda3std6ranges3__45__cpo9iter_moveE)
_ZN39_INTERNAL_ca786fa4_4_k_cu_4c8be254_33174cuda3std6ranges3__45__cpo9iter_moveE:
	.zero		1
	.type		_ZN39_INTERNAL_ca786fa4_4_k_cu_4c8be254_33174cuda3std3__45__cpo5beginE,@object
	.size		_ZN39_INTERNAL_ca786fa4_4_k_cu_4c8be254_33174cuda3std3__45__cpo5beginE,(_ZN39_INTERNAL_ca786fa4_4_k_cu_4c8be254_33174cuda3std3__441_GLOBAL__N__ca786fa4_4_k_cu_4c8be254_33176ignoreE - _ZN39_INTERNAL_ca786fa4_4_k_cu_4c8be254_33174cuda3std3__45__cpo5beginE)
_ZN39_INTERNAL_ca786fa4_4_k_cu_4c8be254_33174cuda3std3__45__cpo5beginE:
	.zero		1
	.type		_ZN39_INTERNAL_ca786fa4_4_k_cu_4c8be254_33174cuda3std3__441_GLOBAL__N__ca786fa4_4_k_cu_4c8be254_33176ignoreE,@object
	.size		_ZN39_INTERNAL_ca786fa4_4_k_cu_4c8be254_33174cuda3std3__441_GLOBAL__N__ca786fa4_4_k_cu_4c8be254_33176ignoreE,(_ZN39_INTERNAL_ca786fa4_4_k_cu_4c8be254_33174cute7productE - _ZN39_INTERNAL_ca786fa4_4_k_cu_4c8be254_33174cuda3std3__441_GLOBAL__N__ca786fa4_4_k_cu_4c8be254_33176ignoreE)
_ZN39_INTERNAL_ca786fa4_4_k_cu_4c8be254_33174cuda3std3__441_GLOBAL__N__ca786fa4_4_k_cu_4c8be254_33176ignoreE:
	.zero		1
	.type		_ZN39_INTERNAL_ca786fa4_4_k_cu_4c8be254_33174cute7productE,@object
	.size		_ZN39_INTERNAL_ca786fa4_4_k_cu_4c8be254_33174cute7productE,(_ZN39_INTERNAL_ca786fa4_4_k_cu_4c8be254_33174cuda3std3__45__cpo3endE - _ZN39_INTERNAL_ca786fa4_4_k_cu_4c8be254_33174cute7productE)
_ZN39_INTERNAL_ca786fa4_4_k_cu_4c8be254_33174cute7productE:
	.zero		1
	.type		_ZN39_INTERNAL_ca786fa4_4_k_cu_4c8be254_33174cuda3std3__45__cpo3endE,@object
	.size		_ZN39_INTERNAL_ca786fa4_4_k_cu_4c8be254_33174cuda3std3__45__cpo3endE,(_ZN39_INTERNAL_ca786fa4_4_k_cu_4c8be254_33174cuda3std3__419piecewise_constructE - _ZN39_INTERNAL_ca786fa4_4_k_cu_4c8be254_33174cuda3std3__45__cpo3endE)
_ZN39_INTERNAL_ca786fa4_4_k_cu_4c8be254_33174cuda3std3__45__cpo3endE:
	.zero		1
	.type		_ZN39_INTERNAL_ca786fa4_4_k_cu_4c8be254_33174cuda3std3__419piecewise_constructE,@object
	.size		_ZN39_INTERNAL_ca786fa4_4_k_cu_4c8be254_33174cuda3std3__419piecewise_constructE,(_ZN39_INTERNAL_ca786fa4_4_k_cu_4c8be254_33174cuda3std3__45__cpo4cendE - _ZN39_INTERNAL_ca786fa4_4_k_cu_4c8be254_33174cuda3std3__419piecewise_constructE)
_ZN39_INTERNAL_ca786fa4_4_k_cu_4c8be254_33174cuda3std3__419piecewise_constructE:
	.zero		1
	.type		_ZN39_INTERNAL_ca786fa4_4_k_cu_4c8be254_33174cuda3std3__45__cpo4cendE,@object
	.size		_ZN39_INTERNAL_ca786fa4_4_k_cu_4c8be254_33174cuda3std3__45__cpo4cendE,(_ZN39_INTERNAL_ca786fa4_4_k_cu_4c8be254_33174cuda3std6ranges3__45__cpo4swapE - _ZN39_INTERNAL_ca786fa4_4_k_cu_4c8be254_33174cuda3std3__45__cpo4cendE)
_ZN39_INTERNAL_ca786fa4_4_k_cu_4c8be254_33174cuda3std3__45__cpo4cendE:
	.zero		1
	.type		_ZN39_INTERNAL_ca786fa4_4_k_cu_4c8be254_33174cuda3std6ranges3__45__cpo4swapE,@object
	.size		_ZN39_INTERNAL_ca786fa4_4_k_cu_4c8be254_33174cuda3std6ranges3__45__cpo4swapE,(.L_10 - _ZN39_INTERNAL_ca786fa4_4_k_cu_4c8be254_33174cuda3std6ranges3__45__cpo4swapE)
_ZN39_INTERNAL_ca786fa4_4_k_cu_4c8be254_33174cuda3std6ranges3__45__cpo4swapE:
	.zero		1
.L_10:


//--------------------- .nv.constant0._ZN7cutlass13device_kernelINS_4conv6kernel13ConvUniversalINS1_16ConvProblemShapeILNS1_8OperatorE0ELi3EEENS1_10collective14CollectiveConvINS1_47MainloopSm100TmaUmmaWarpSpecializedImplicitGemmILS5_0ELi26ELi3ELi1ELi2EN4cute5tupleIJNSA_1CILi2EEENSC_ILi1EEESE_EEEEENSB_IJNSC_ILi64EEESH_NSB_IJNSC_ILi32EEEEEEEEENS_6half_tESL_NSA_8TiledMMAINSA_8MMA_AtomIJNSA_20SM100_MMA_F16BF16_SSISL_SL_fLi64ELi64ELNSA_4UMMA5MajorE0ELSQ_0ELNSP_7ScaleInE0ELSR_0EEEEEENSA_6LayoutINSB_IJSE_SE_SE_EEENSB_IJNSC_ILi0EEESW_SW_EEEEENSB_IJNSA_10UnderscoreESZ_SZ_EEEEENS7_6detail27Sm100ImplicitGemmTileTraitsINSA_20SM90_TMA_LOAD_IM2COLENSA_14ComposedLayoutINSA_7SwizzleILi2ELi4ELi3EEENSA_18smem_ptr_flag_bitsILi16EEENSU_INSB_IJNSC_ILi8EEESI_EEENSB_IJSI_SE_EEEEEEEvEENS13_INSA_23SM90_TMA_LOAD_MULTICASTES1E_vEEEENS_8epilogue10collective18CollectiveEpilogueINS1J_23Sm100TmaWarpSpecializedILi3ELi2ELi16ELb1ELb0EEEJSK_NSB_IJNSU_ISH_SE_EENSU_ISI_SE_EEEEESL_NSB_IJNSB_IJllllEEESE_SW_EEESL_S1S_NS1J_6fusion15FusionCallbacksIS1N_NS1T_17LinearCombinationISL_fSL_fLNS_15FloatRoundStyleE2EEESK_S1Q_JEEENSA_5SM1004TMEM4LOAD26SM100_TMEM_LOAD_16dp256b4xES14_S1E_NSA_17SM75_U32x4_LDSM_NENSA_21SM90_TMA_STORE_IM2COLES1E_NSA_17SM90_U32x4_STSM_NENSA_39AutoVectorizingCopyWithAssumedAlignmentILi128EEEEEEvvEEEEvNT_6ParamsE --------------------------
	.section	.nv.constant0._ZN7cutlass13device_kernelINS_4conv6kernel13ConvUniversalINS1_16ConvProblemShapeILNS1_8OperatorE0ELi3EEENS1_10collective14CollectiveConvINS1_47MainloopSm100TmaUmmaWarpSpecializedImplicitGemmILS5_0ELi26ELi3ELi1ELi2EN4cute5tupleIJNSA_1CILi2EEENSC_ILi1EEESE_EEEEENSB_IJNSC_ILi64EEESH_NSB_IJNSC_ILi32EEEEEEEEENS_6half_tESL_NSA_8TiledMMAINSA_8MMA_AtomIJNSA_20SM100_MMA_F16BF16_SSISL_SL_fLi64ELi64ELNSA_4UMMA5MajorE0ELSQ_0ELNSP_7ScaleInE0ELSR_0EEEEEENSA_6LayoutINSB_IJSE_SE_SE_EEENSB_IJNSC_ILi0EEESW_SW_EEEEENSB_IJNSA_10UnderscoreESZ_SZ_EEEEENS7_6detail27Sm100ImplicitGemmTileTraitsINSA_20SM90_TMA_LOAD_IM2COLENSA_14ComposedLayoutINSA_7SwizzleILi2ELi4ELi3EEENSA_18smem_ptr_flag_bitsILi16EEENSU_INSB_IJNSC_ILi8EEESI_EEENSB_IJSI_SE_EEEEEEEvEENS13_INSA_23SM90_TMA_LOAD_MULTICASTES1E_vEEEENS_8epilogue10collective18CollectiveEpilogueINS1J_23Sm100TmaWarpSpecializedILi3ELi2ELi16ELb1ELb0EEEJSK_NSB_IJNSU_ISH_SE_EENSU_ISI_SE_EEEEESL_NSB_IJNSB_IJllllEEESE_SW_EEESL_S1S_NS1J_6fusion15FusionCallbacksIS1N_NS1T_17LinearCombinationISL_fSL_fLNS_15FloatRoundStyleE2EEESK_S1Q_JEEENSA_5SM1004TMEM4LOAD26SM100_TMEM_LOAD_16dp256b4xES14_S1E_NSA_17SM75_U32x4_LDSM_NENSA_21SM90_TMA_STORE_IM2COLES1E_NSA_17SM90_U32x4_STSM_NENSA_39AutoVectorizingCopyWithAssumedAlignmentILi128EEEEEEvvEEEEvNT_6ParamsE,"a",@progbits
	.sectionflags	@""
	.align	4
.nv.constant0._ZN7cutlass13device_kernelINS_4conv6kernel13ConvUniversalINS1_16ConvProblemShapeILNS1_8OperatorE0ELi3EEENS1_10collective14CollectiveConvINS1_47MainloopSm100TmaUmmaWarpSpecializedImplicitGemmILS5_0ELi26ELi3ELi1ELi2EN4cute5tupleIJNSA_1CILi2EEENSC_ILi1EEESE_EEEEENSB_IJNSC_ILi64EEESH_NSB_IJNSC_ILi32EEEEEEEEENS_6half_tESL_NSA_8TiledMMAINSA_8MMA_AtomIJNSA_20SM100_MMA_F16BF16_SSISL_SL_fLi64ELi64ELNSA_4UMMA5MajorE0ELSQ_0ELNSP_7ScaleInE0ELSR_0EEEEEENSA_6LayoutINSB_IJSE_SE_SE_EEENSB_IJNSC_ILi0EEESW_SW_EEEEENSB_IJNSA_10UnderscoreESZ_SZ_EEEEENS7_6detail27Sm100ImplicitGemmTileTraitsINSA_20SM90_TMA_LOAD_IM2COLENSA_14ComposedLayoutINSA_7SwizzleILi2ELi4ELi3EEENSA_18smem_ptr_flag_bitsILi16EEENSU_INSB_IJNSC_ILi8EEESI_EEENSB_IJSI_SE_EEEEEEEvEENS13_INSA_23SM90_TMA_LOAD_MULTICASTES1E_vEEEENS_8epilogue10collective18CollectiveEpilogueINS1J_23Sm100TmaWarpSpecializedILi3ELi2ELi16ELb1ELb0EEEJSK_NSB_IJNSU_ISH_SE_EENSU_ISI_SE_EEEEESL_NSB_IJNSB_IJllllEEESE_SW_EEESL_S1S_NS1J_6fusion15FusionCallbacksIS1N_NS1T_17LinearCombinationISL_fSL_fLNS_15FloatRoundStyleE2EEESK_S1Q_JEEENSA_5SM1004TMEM4LOAD26SM100_TMEM_LOAD_16dp256b4xES14_S1E_NSA_17SM75_U32x4_LDSM_NENSA_21SM90_TMA_STORE_IM2COLES1E_NSA_17SM90_U32x4_STSM_NENSA_39AutoVectorizingCopyWithAssumedAlignmentILi128EEEEEEvvEEEEvNT_6ParamsE:
	.zero		3200


//--------------------- SYMBOLS --------------------------

	.type		.nv.reservedSmem.offset0,@object
	.size		.nv.reservedSmem.offset0,0x4
	.type		.nv.reservedSmem.cap,@object
	.size		.nv.reservedSmem.cap,0x4
	.type		__assertfail,@function
